	.headerflags	@"EF_CUDA_TEXMODE_UNIFIED EF_CUDA_64BIT_ADDRESS EF_CUDA_SM86 EF_CUDA_VIRTUAL_SM(EF_CUDA_SM86)"
	.elftype	@"ET_EXEC"


//--------------------- .nv.info                  --------------------------
	.section	.nv.info,"",@"SHT_CUDA_INFO"
	.align	4


	//----- nvinfo : EIATTR_REGCOUNT
	.align		4
        /*0000*/ 	.byte	0x04, 0x2f
        /*0002*/ 	.short	(.L_1 - .L_0)
	.align		4
.L_0:
        /*0004*/ 	.word	index@(triton_mm)
        /*0008*/ 	.word	0x000000e8


	//----- nvinfo : EIATTR_MAX_STACK_SIZE
	.align		4
.L_1:
        /*000c*/ 	.byte	0x04, 0x23
        /*000e*/ 	.short	(.L_3 - .L_2)
	.align		4
.L_2:
        /*0010*/ 	.word	index@(triton_mm)
        /*0014*/ 	.word	0x00000000


	//----- nvinfo : EIATTR_MIN_STACK_SIZE
	.align		4
.L_3:
        /*0018*/ 	.byte	0x04, 0x12
        /*001a*/ 	.short	(.L_5 - .L_4)
	.align		4
.L_4:
        /*001c*/ 	.word	index@(triton_mm)
        /*0020*/ 	.word	0x00000000


	//----- nvinfo : EIATTR_FRAME_SIZE
	.align		4
.L_5:
        /*0024*/ 	.byte	0x04, 0x11
        /*0026*/ 	.short	(.L_7 - .L_6)
	.align		4
.L_6:
        /*0028*/ 	.word	index@(triton_mm)
        /*002c*/ 	.word	0x00000000
.L_7:


//--------------------- .nv.info.triton_mm        --------------------------
	.section	.nv.info.triton_mm,"",@"SHT_CUDA_INFO"
	.align	4


	//----- nvinfo : EIATTR_CUDA_API_VERSION
	.align		4
        /*0000*/ 	.byte	0x04, 0x37
        /*0002*/ 	.short	(.L_9 - .L_8)
.L_8:
        /*0004*/ 	.word	0x0000007b


	//----- nvinfo : EIATTR_SW2861232_WAR
	.align		4
.L_9:
        /*0008*/ 	.byte	0x01, 0x35
	.zero		2


	//----- nvinfo : EIATTR_PARAM_CBANK
	.align		4
        /*000c*/ 	.byte	0x04, 0x0a
        /*000e*/ 	.short	(.L_11 - .L_10)
	.align		4
.L_10:
        /*0010*/ 	.word	index@(.nv.constant0.triton_mm)
        /*0014*/ 	.short	0x0160
        /*0016*/ 	.short	0x0024


	//----- nvinfo : EIATTR_CBANK_PARAM_SIZE
	.align		4
.L_11:
        /*0018*/ 	.byte	0x03, 0x19
        /*001a*/ 	.short	0x0024


	//----- nvinfo : EIATTR_KPARAM_INFO
	.align		4
        /*001c*/ 	.byte	0x04, 0x17
        /*001e*/ 	.short	(.L_13 - .L_12)
.L_12:
        /*0020*/ 	.word	0x00000000
        /*0024*/ 	.short	0x0004
        /*0026*/ 	.short	0x0020
        /*0028*/ 	.byte	0x00, 0xf0, 0x11, 0x00


	//----- nvinfo : EIATTR_KPARAM_INFO
	.align		4
.L_13:
        /*002c*/ 	.byte	0x04, 0x17
        /*002e*/ 	.short	(.L_15 - .L_14)
.L_14:
        /*0030*/ 	.word	0x00000000
        /*0034*/ 	.short	0x0003
        /*0036*/ 	.short	0x0018
        /*0038*/ 	.byte	0x00, 0xf0, 0x21, 0x00


	//----- nvinfo : EIATTR_KPARAM_INFO
	.align		4
.L_15:
        /*003c*/ 	.byte	0x04, 0x17
        /*003e*/ 	.short	(.L_17 - .L_16)
.L_16:
        /*0040*/ 	.word	0x00000000
        /*0044*/ 	.short	0x0002
        /*0046*/ 	.short	0x0010
        /*0048*/ 	.byte	0x00, 0xf0, 0x21, 0x00


	//----- nvinfo : EIATTR_KPARAM_INFO
	.align		4
.L_17:
        /*004c*/ 	.byte	0x04, 0x17
        /*004e*/ 	.short	(.L_19 - .L_18)
.L_18:
        /*0050*/ 	.word	0x00000000
        /*0054*/ 	.short	0x0001
        /*0056*/ 	.short	0x0008
        /*0058*/ 	.byte	0x00, 0xf0, 0x21, 0x00


	//----- nvinfo : EIATTR_KPARAM_INFO
	.align		4
.L_19:
        /*005c*/ 	.byte	0x04, 0x17
        /*005e*/ 	.short	(.L_21 - .L_20)
.L_20:
        /*0060*/ 	.word	0x00000000
        /*0064*/ 	.short	0x0000
        /*0066*/ 	.short	0x0000
        /*0068*/ 	.byte	0x00, 0xf0, 0x21, 0x00


	//----- nvinfo : EIATTR_MAXREG_COUNT
	.align		4
.L_21:
        /*006c*/ 	.byte	0x03, 0x1b
        /*006e*/ 	.short	0x00ff


	//----- nvinfo : EIATTR_EXIT_INSTR_OFFSETS
	.align		4
        /*0070*/ 	.byte	0x04, 0x1c
        /*0072*/ 	.short	(.L_23 - .L_22)


	//   ....[0]....
.L_22:
        /*0074*/ 	.word	0x00000030


	//   ....[1]....
        /*0078*/ 	.word	0x000153d0


	//   ....[2]....
        /*007c*/ 	.word	0x000153f0


	//----- nvinfo : EIATTR_MAX_THREADS
	.align		4
.L_23:
        /*0080*/ 	.byte	0x04, 0x05
        /*0082*/ 	.short	(.L_25 - .L_24)
.L_24:
        /*0084*/ 	.word	0x00000080
        /*0088*/ 	.word	0x00000001
        /*008c*/ 	.word	0x00000001
.L_25:


//--------------------- .nv.rel.action            --------------------------
	.section	.nv.rel.action,"",@"SHT_CUDA_RELOCINFO"
	.align	8
	.sectionentsize	8
        /*0000*/ 	.byte	0x73, 0x00, 0x00, 0x00, 0x00, 0x00, 0x00, 0x00, 0x00, 0x00, 0x00, 0x11, 0x25, 0x00, 0x05, 0x36


//--------------------- .nv.constant0.triton_mm   --------------------------
	.section	.nv.constant0.triton_mm,"a",@progbits
	.align	4
.nv.constant0.triton_mm:
	.zero		388


//--------------------- .text.triton_mm           --------------------------
	.section	.text.triton_mm,"ax",@progbits
	.sectionflags	@"SHF_BARRIERS=1"
	.sectioninfo	@"SHI_REGISTERS=232"
	.align	128
        .global         triton_mm
        .type           triton_mm,@function
        .size           triton_mm,(.L_x_3 - triton_mm)
        .other          triton_mm,@"STO_CUDA_ENTRY STV_DEFAULT"
triton_mm:
.text.triton_mm:
[----:B------:R-:W-:-:S02]  /*0000*/  MOV R1, c[0x0][0x28] ;  /* 0x00000a0000017a02 */ /* 0x000fc40000000f00 */
[----:B------:R-:W-:-:S04]  /*0010*/  MOV R0, c[0x0][0x180] ;  /* 0x0000600000007a02 */ /* 0x000fc80000000f00 */
[----:B------:R-:W-:-:S13]  /*0020*/  LOP3.LUT P0, RZ, R0, 0x1ffffff, RZ, 0xc0, !PT ;  /* 0x01ffffff00ff7812 */ /* 0x000fda000780c0ff */
[----:B------:R-:W-:Y:S05]  /*0030*/  @!P0 EXIT ;  /* 0x000000000000894d */ /* 0x000fea0003800000 */
[----:B------:R-:W1:Y:S01]  /*0040*/  S2R R9, SR_CTAID.X ;  /* 0x0000000000097919 */ /* 0x000e620000002500 */
[----:B------:R-:W-:Y:S01]  /*0050*/  IADD3 R0, R0, 0x3f, RZ ;  /* 0x0000003f00007810 */ /* 0x000fe20007ffe0ff */
[----:B------:R-:W-:Y:S01]  /*0060*/  ULDC.64 UR10, c[0x0][0x118] ;  /* 0x00004600000a7ab9 */ /* 0x000fe20000000a00 */
[----:B------:R-:W-:Y:S01]  /*0070*/  IABS R39, c[0x0][0x180] ;  /* 0x0000600000277a13 */ /* 0x000fe20000000000 */
[----:B------:R-:W2:Y:S01]  /*0080*/  S2R R19, SR_TID.X ;  /* 0x0000000000137919 */ /* 0x000ea20000002100 */
[----:B------:R-:W-:Y:S01]  /*0090*/  SHF.R.S32.HI R3, RZ, 0x1f, R0 ;  /* 0x0000001fff037819 */ /* 0x000fe20000011400 */
[----:B------:R-:W-:Y:S01]  /*00a0*/  CS2R R104, SRZ ;  /* 0x0000000000687805 */ /* 0x000fe2000001ff00 */
[----:B------:R-:W-:Y:S01]  /*00b0*/  MOV R147, 0x4 ;  /* 0x0000000400937802 */ /* 0x000fe20000000f00 */
[----:B------:R-:W-:Y:S01]  /*00c0*/  CS2R R106, SRZ ;  /* 0x00000000006a7805 */ /* 0x000fe2000001ff00 */
[----:B------:R-:W-:Y:S01]  /*00d0*/  LEA.HI R3, R3, R0, RZ, 0x6 ;  /* 0x0000000003037211 */ /* 0x000fe200078f30ff */
[----:B------:R-:W-:Y:S01]  /*00e0*/  CS2R R112, SRZ ;  /* 0x0000000000707805 */ /* 0x000fe2000001ff00 */
        /* <DEDUP_REMOVED lines=13> */
[----:B-1----:R-:W-:Y:S01]  /*01c0*/  SHF.R.S32.HI R2, RZ, 0x1f, R9 ;  /* 0x0000001fff027819 */ /* 0x002fe20000011409 */
[----:B------:R-:W-:Y:S01]  /*01d0*/  UMOV UR6, URZ ;  /* 0x0000003f00067c82 */ /* 0x000fe20008000000 */
[----:B------:R-:W-:Y:S01]  /*01e0*/  ISETP.GE.AND P1, PT, R9, RZ, PT ;  /* 0x000000ff0900720c */ /* 0x000fe20003f26270 */
[----:B------:R-:W-:Y:S01]  /*01f0*/  UMOV UR7, URZ ;  /* 0x0000003f00077c82 */ /* 0x000fe20008000000 */
[----:B------:R-:W-:Y:S01]  /*0200*/  LEA.HI R4, R2, R9, RZ, 0x4 ;  /* 0x0000000902047211 */ /* 0x000fe200078f20ff */
[----:B------:R-:W-:Y:S01]  /*0210*/  UMOV UR8, 0x20000 ;  /* 0x0002000000087882 */ /* 0x000fe20000000000 */
[----:B--2---:R-:W-:Y:S01]  /*0220*/  SHF.R.U32.HI R32, RZ, 0x4, R19 ;  /* 0x00000004ff207819 */ /* 0x004fe20000011613 */
[----:B------:R-:W-:Y:S01]  /*0230*/  UMOV UR4, URZ ;  /* 0x0000003f00047c82 */ /* 0x000fe20008000000 */
[----:B------:R-:W-:Y:S01]  /*0240*/  SHF.R.S32.HI R2, RZ, 0x4, R4 ;  /* 0x00000004ff027819 */ /* 0x000fe20000011404 */
[----:B------:R-:W-:Y:S01]  /*0250*/  UPLOP3.LUT UP0, UPT, UPT, UPT, UPT, 0x80, 0x0 ;  /* 0x000000000000789c */ /* 0x000fe20003f0f070 */
[----:B------:R-:W-:Y:S01]  /*0260*/  LOP3.LUT R4, R4, 0xfffffff0, RZ, 0xc0, !PT ;  /* 0xfffffff004047812 */ /* 0x000fe200078ec0ff */
[----:B------:R-:W-:Y:S01]  /*0270*/  UMOV UR5, URZ ;  /* 0x0000003f00057c82 */ /* 0x000fe20008000000 */
[----:B------:R-:W-:-:S02]  /*0280*/  SHF.L.U32 R0, R2, 0x3, RZ ;  /* 0x0000000302007819 */ /* 0x000fc400000006ff */
[----:B------:R-:W-:Y:S02]  /*0290*/  IADD3 R4, -R4, R9, RZ ;  /* 0x0000000904047210 */ /* 0x000fe40007ffe1ff */
[----:B------:R-:W-:-:S04]  /*02a0*/  LEA.HI.SX32 R3, R3, -R0, 0x1a ;  /* 0x8000000003037211 */ /* 0x000fc800078fd2ff */
[----:B------:R-:W-:-:S04]  /*02b0*/  IMNMX R5, R3, 0x8, PT ;  /* 0x0000000803057817 */ /* 0x000fc80003800200 */
[----:B------:R-:W-:-:S04]  /*02c0*/  IABS R11, R5 ;  /* 0x00000005000b7213 */ /* 0x000fc80000000000 */
[----:B------:R-:W1:Y:S08]  /*02d0*/  I2F.RP R6, R11 ;  /* 0x0000000b00067306 */ /* 0x000e700000209400 */
[----:B-1----:R-:W1:Y:S02]  /*02e0*/  MUFU.RCP R6, R6 ;  /* 0x0000000600067308 */ /* 0x002e640000001000 */
[----:B-1----:R-:W-:-:S02]  /*02f0*/  IADD3 R2, R6, 0xffffffe, RZ ;  /* 0x0ffffffe06027810 */ /* 0x002fc40007ffe0ff */
[----:B------:R-:W-:-:S04]  /*0300*/  IABS R6, R9 ;  /* 0x0000000900067213 */ /* 0x000fc80000000000 */
[----:B------:R1:W2:Y:S02]  /*0310*/  F2I.FTZ.U32.TRUNC.NTZ R3, R2 ;  /* 0x0000000200037305 */ /* 0x0002a4000021f000 */
[----:B-1----:R-:W-:Y:S02]  /*0320*/  MOV R2, RZ ;  /* 0x000000ff00027202 */ /* 0x002fe40000000f00 */
[----:B--2---:R-:W-:-:S05]  /*0330*/  IADD3 R8, RZ, -R3, RZ ;  /* 0x80000003ff087210 */ /* 0x004fca0007ffe0ff */
[----:B------:R-:W-:Y:S01]  /*0340*/  IMAD R7, R8, R11, RZ ;  /* 0x0000000b08077224 */ /* 0x000fe200078e02ff */
[----:B------:R-:W-:-:S03]  /*0350*/  IABS R8, R5 ;  /* 0x0000000500087213 */ /* 0x000fc60000000000 */
[----:B------:R-:W-:Y:S01]  /*0360*/  IMAD.HI.U32 R3, R3, R7, R2 ;  /* 0x0000000703037227 */ /* 0x000fe200078e0002 */
[----:B------:R-:W-:Y:S01]  /*0370*/  IADD3 R13, RZ, -R8, RZ ;  /* 0x80000008ff0d7210 */ /* 0x000fe20007ffe0ff */
[----:B------:R-:W1:Y:S01]  /*0380*/  I2F.RP R7, R39 ;  /* 0x0000002700077306 */ /* 0x000e620000209400 */
[----:B------:R-:W-:Y:S02]  /*0390*/  IABS R8, R4 ;  /* 0x0000000400087213 */ /* 0x000fe40000000000 */
[----:B------:R-:W-:Y:S01]  /*03a0*/  LOP3.LUT R4, R4, R5, RZ, 0x3c, !PT ;  /* 0x0000000504047212 */ /* 0x000fe200078e3cff */
[----:B------:R-:W-:-:S03]  /*03b0*/  IMAD.HI.U32 R2, R3, R6, RZ ;  /* 0x0000000603027227 */ /* 0x000fc600078e00ff */
[----:B------:R-:W-:Y:S01]  /*03c0*/  ISETP.GE.AND P3, PT, R4, RZ, PT ;  /* 0x000000ff0400720c */ /* 0x000fe20003f66270 */
[----:B------:R-:W-:Y:S02]  /*03d0*/  IMAD R2, R2, R13, R6 ;  /* 0x0000000d02027224 */ /* 0x000fe400078e0206 */
[----:B------:R-:W-:-:S03]  /*03e0*/  IMAD.HI.U32 R6, R3, R8, RZ ;  /* 0x0000000803067227 */ /* 0x000fc600078e00ff */
[C---:B------:R-:W-:Y:S01]  /*03f0*/  ISETP.GT.U32.AND P0, PT, R11.reuse, R2, PT ;  /* 0x000000020b00720c */ /* 0x040fe20003f04070 */
[----:B------:R-:W-:Y:S01]  /*0400*/  IMAD R8, R6, R13, R8 ;  /* 0x0000000d06087224 */ /* 0x000fe200078e0208 */
[----:B-1----:R-:W1:Y:S04]  /*0410*/  MUFU.RCP R7, R7 ;  /* 0x0000000700077308 */ /* 0x002e680000001000 */
[----:B------:R-:W-:-:S07]  /*0420*/  ISETP.GT.U32.AND P2, PT, R11, R8, PT ;  /* 0x000000080b00720c */ /* 0x000fce0003f44070 */
[----:B------:R-:W-:-:S04]  /*0430*/  @!P0 IADD3 R2, R2, -R11, RZ ;  /* 0x8000000b02028210 */ /* 0x000fc80007ffe0ff */
[----:B------:R-:W-:Y:S02]  /*0440*/  ISETP.GT.U32.AND P0, PT, R11, R2, PT ;  /* 0x000000020b00720c */ /* 0x000fe40003f04070 */
[----:B-1----:R-:W-:Y:S02]  /*0450*/  IADD3 R10, R7, 0xffffffe, RZ ;  /* 0x0ffffffe070a7810 */ /* 0x002fe40007ffe0ff */
[----:B------:R-:W-:Y:S02]  /*0460*/  LOP3.LUT R7, RZ, R5, RZ, 0x33, !PT ;  /* 0x00000005ff077212 */ /* 0x000fe400078e33ff */
[----:B------:R-:W1:Y:S01]  /*0470*/  F2I.FTZ.U32.TRUNC.NTZ R3, R10 ;  /* 0x0000000a00037305 */ /* 0x000e62000021f000 */
[----:B------:R-:W-:Y:S02]  /*0480*/  @!P2 IADD3 R8, R8, -R11, RZ ;  /* 0x8000000b0808a210 */ /* 0x000fe40007ffe0ff */
[----:B------:R-:W-:-:S04]  /*0490*/  @!P2 IADD3 R6, R6, 0x1, RZ ;  /* 0x000000010606a810 */ /* 0x000fc80007ffe0ff */
[-C--:B------:R-:W-:Y:S02]  /*04a0*/  @!P0 IADD3 R2, R2, -R11.reuse, RZ ;  /* 0x8000000b02028210 */ /* 0x080fe40007ffe0ff */
[----:B------:R-:W-:Y:S02]  /*04b0*/  ISETP.NE.AND P0, PT, R5, RZ, PT ;  /* 0x000000ff0500720c */ /* 0x000fe40003f05270 */
[----:B------:R-:W-:Y:S02]  /*04c0*/  @!P1 IADD3 R2, -R2, RZ, RZ ;  /* 0x000000ff02029210 */ /* 0x000fe40007ffe1ff */
[----:B------:R-:W-:Y:S02]  /*04d0*/  ISETP.GE.U32.AND P1, PT, R8, R11, PT ;  /* 0x0000000b0800720c */ /* 0x000fe40003f26070 */
[----:B------:R-:W-:Y:S02]  /*04e0*/  SEL R9, R7, R2, !P0 ;  /* 0x0000000207097207 */ /* 0x000fe40004000000 */
[----:B------:R-:W-:-:S02]  /*04f0*/  SHF.R.U32.HI R2, RZ, 0x5, R19 ;  /* 0x00000005ff027819 */ /* 0x000fc40000011613 */
[----:B------:R-:W-:Y:S02]  /*0500*/  IADD3 R9, R0, R9, RZ ;  /* 0x0000000900097210 */ /* 0x000fe40007ffe0ff */
[----:B-1----:R-:W-:Y:S02]  /*0510*/  IADD3 R0, RZ, -R3, RZ ;  /* 0x80000003ff007210 */ /* 0x002fe40007ffe0ff */
[----:B------:R-:W-:Y:S02]  /*0520*/  SGXT.U32 R10, R2, 0x2 ;  /* 0x00000002020a781a */ /* 0x000fe40000000000 */
[----:B------:R-:W-:Y:S01]  /*0530*/  SHF.L.U32 R9, R9, 0x6, RZ ;  /* 0x0000000609097819 */ /* 0x000fe200000006ff */
[----:B------:R-:W-:Y:S01]  /*0540*/  IMAD R5, R0, R39, RZ ;  /* 0x0000002700057224 */ /* 0x000fe200078e02ff */
[----:B------:R-:W-:Y:S02]  /*0550*/  MOV R2, RZ ;  /* 0x000000ff00027202 */ /* 0x000fe40000000f00 */
[----:B------:R-:W-:-:S02]  /*0560*/  LOP3.LUT R13, R9, R10, RZ, 0xfc, !PT ;  /* 0x0000000a090d7212 */ /* 0x000fc400078efcff */
[----:B------:R-:W-:Y:S01]  /*0570*/  LOP3.LUT R11, R9, 0x4, R10, 0xfe, !PT ;  /* 0x00000004090b7812 */ /* 0x000fe200078efe0a */
[----:B------:R-:W-:Y:S01]  /*0580*/  IMAD.HI.U32 R3, R3, R5, R2 ;  /* 0x0000000503037227 */ /* 0x000fe200078e0002 */
[----:B------:R-:W-:Y:S02]  /*0590*/  IABS R8, R13 ;  /* 0x0000000d00087213 */ /* 0x000fe40000000000 */
[----:B------:R-:W-:Y:S02]  /*05a0*/  IABS R12, R11 ;  /* 0x0000000b000c7213 */ /* 0x000fe40000000000 */
[--C-:B------:R-:W-:Y:S01]  /*05b0*/  LOP3.LUT R15, R9, 0x8, R10.reuse, 0xfe, !PT ;  /* 0x00000008090f7812 */ /* 0x100fe200078efe0a */
[----:B------:R-:W-:Y:S01]  /*05c0*/  IMAD.HI.U32 R0, R3, R8, RZ ;  /* 0x0000000803007227 */ /* 0x000fe200078e00ff */
[----:B------:R-:W-:Y:S02]  /*05d0*/  LOP3.LUT R16, R9, 0xc, R10, 0xfe, !PT ;  /* 0x0000000c09107812 */ /* 0x000fe400078efe0a */
[----:B------:R-:W-:Y:S01]  /*05e0*/  IABS R14, R15 ;  /* 0x0000000f000e7213 */ /* 0x000fe20000000000 */
[----:B------:R-:W-:Y:S01]  /*05f0*/  IMAD.HI.U32 R2, R3, R12, RZ ;  /* 0x0000000c03027227 */ /* 0x000fe200078e00ff */
[----:B------:R-:W-:-:S02]  /*0600*/  IADD3 R0, -R0, RZ, RZ ;  /* 0x000000ff00007210 */ /* 0x000fc40007ffe1ff */
[----:B------:R-:W-:Y:S02]  /*0610*/  IABS R4, R16 ;  /* 0x0000001000047213 */ /* 0x000fe40000000000 */
[----:B------:R-:W-:Y:S01]  /*0620*/  IADD3 R2, -R2, RZ, RZ ;  /* 0x000000ff02027210 */ /* 0x000fe20007ffe1ff */
[----:B------:R-:W-:Y:S01]  /*0630*/  IMAD R0, R39, R0, R8 ;  /* 0x0000000027007224 */ /* 0x000fe200078e0208 */
[----:B------:R-:W-:Y:S02]  /*0640*/  @P1 IADD3 R6, R6, 0x1, RZ ;  /* 0x0000000106061810 */ /* 0x000fe40007ffe0ff */
[----:B------:R-:W-:Y:S01]  /*0650*/  MOV R8, R4 ;  /* 0x0000000400087202 */ /* 0x000fe20000000f00 */
[----:B------:R-:W-:Y:S01]  /*0660*/  IMAD.HI.U32 R4, R3, R14, RZ ;  /* 0x0000000e03047227 */ /* 0x000fe200078e00ff */
[----:B------:R-:W-:Y:S02]  /*0670*/  @!P3 IADD3 R6, -R6, RZ, RZ ;  /* 0x000000ff0606b210 */ /* 0x000fe40007ffe1ff */
[----:B------:R-:W-:Y:S01]  /*0680*/  ISETP.GE.AND P1, PT, R13, RZ, PT ;  /* 0x000000ff0d00720c */ /* 0x000fe20003f26270 */
[----:B------:R-:W-:Y:S01]  /*0690*/  IMAD R2, R39, R2, R12 ;  /* 0x0000000227027224 */ /* 0x000fe200078e020c */
[----:B------:R-:W-:Y:S01]  /*06a0*/  IADD3 R4, -R4, RZ, RZ ;  /* 0x000000ff04047210 */ /* 0x000fe20007ffe1ff */
[----:B------:R-:W-:Y:S01]  /*06b0*/  IMAD.HI.U32 R5, R3, R8, RZ ;  /* 0x0000000803057227 */ /* 0x000fe200078e00ff */
[----:B------:R-:W-:-:S02]  /*06c0*/  SEL R17, R7, R6, !P0 ;  /* 0x0000000607117207 */ /* 0x000fc40004000000 */
[----:B------:R-:W-:Y:S02]  /*06d0*/  ISETP.GT.U32.AND P0, PT, R39, R2, PT ;  /* 0x000000022700720c */ /* 0x000fe40003f04070 */
[----:B------:R-:W-:Y:S02]  /*06e0*/  LOP3.LUT R13, R9, 0x10, R10, 0xfe, !PT ;  /* 0x00000010090d7812 */ /* 0x000fe400078efe0a */
[----:B------:R-:W-:Y:S01]  /*06f0*/  IADD3 R7, -R5, RZ, RZ ;  /* 0x000000ff05077210 */ /* 0x000fe20007ffe1ff */
[C---:B------:R-:W-:Y:S01]  /*0700*/  IMAD R5, R39.reuse, R4, R14 ;  /* 0x0000000427057224 */ /* 0x040fe200078e020e */
[----:B------:R-:W-:Y:S02]  /*0710*/  IABS R4, R13 ;  /* 0x0000000d00047213 */ /* 0x000fe40000000000 */
[C---:B------:R-:W-:Y:S01]  /*0720*/  ISETP.GT.U32.AND P2, PT, R39.reuse, R0, PT ;  /* 0x000000002700720c */ /* 0x040fe20003f44070 */
[----:B------:R-:W-:Y:S01]  /*0730*/  IMAD R7, R39, R7, R8 ;  /* 0x0000000727077224 */ /* 0x000fe200078e0208 */
[----:B------:R-:W-:-:S02]  /*0740*/  MOV R8, R4 ;  /* 0x0000000400087202 */ /* 0x000fc40000000f00 */
[--C-:B------:R-:W-:Y:S02]  /*0750*/  LOP3.LUT R18, R9, 0x14, R10.reuse, 0xfe, !PT ;  /* 0x0000001409127812 */ /* 0x100fe400078efe0a */
[----:B------:R-:W-:Y:S01]  /*0760*/  @!P0 IADD3 R2, R2, -R39, RZ ;  /* 0x8000002702028210 */ /* 0x000fe20007ffe0ff */
[----:B------:R-:W-:Y:S01]  /*0770*/  IMAD.HI.U32 R4, R3, R8, RZ ;  /* 0x0000000803047227 */ /* 0x000fe200078e00ff */
[----:B------:R-:W-:Y:S02]  /*0780*/  ISETP.GT.U32.AND P0, PT, R39, R5, PT ;  /* 0x000000052700720c */ /* 0x000fe40003f04070 */
[----:B------:R-:W-:Y:S02]  /*0790*/  LOP3.LUT R20, R9, 0x18, R10, 0xfe, !PT ;  /* 0x0000001809147812 */ /* 0x000fe400078efe0a */
[----:B------:R-:W-:Y:S02]  /*07a0*/  IADD3 R4, -R4, RZ, RZ ;  /* 0x000000ff04047210 */ /* 0x000fe40007ffe1ff */
[----:B------:R-:W-:-:S02]  /*07b0*/  ISETP.GT.U32.AND P4, PT, R39, R7, PT ;  /* 0x000000072700720c */ /* 0x000fc40003f84070 */
[C---:B------:R-:W-:Y:S01]  /*07c0*/  ISETP.GT.U32.AND P5, PT, R39.reuse, R2, PT ;  /* 0x000000022700720c */ /* 0x040fe20003fa4070 */
[C---:B------:R-:W-:Y:S01]  /*07d0*/  IMAD R8, R39.reuse, R4, R8 ;  /* 0x0000000427087224 */ /* 0x040fe200078e0208 */
[-C--:B------:R-:W-:Y:S02]  /*07e0*/  @!P2 IADD3 R0, R0, -R39.reuse, RZ ;  /* 0x800000270000a210 */ /* 0x080fe40007ffe0ff */
[----:B------:R-:W-:Y:S02]  /*07f0*/  IABS R12, R18 ;  /* 0x00000012000c7213 */ /* 0x000fe40000000000 */
[----:B------:R-:W-:Y:S02]  /*0800*/  IABS R14, R20 ;  /* 0x00000014000e7213 */ /* 0x000fe40000000000 */
[----:B------:R-:W-:Y:S01]  /*0810*/  ISETP.GT.U32.AND P3, PT, R39, R0, PT ;  /* 0x000000002700720c */ /* 0x000fe20003f64070 */
[----:B------:R-:W-:Y:S01]  /*0820*/  IMAD.HI.U32 R4, R3, R12, RZ ;  /* 0x0000000c03047227 */ /* 0x000fe200078e00ff */
[----:B------:R-:W-:-:S02]  /*0830*/  @!P0 IADD3 R5, R5, -R39, RZ ;  /* 0x8000002705058210 */ /* 0x000fc40007ffe0ff */
[----:B------:R-:W-:Y:S01]  /*0840*/  ISETP.GT.U32.AND P0, PT, R39, R8, PT ;  /* 0x000000082700720c */ /* 0x000fe20003f04070 */
[----:B------:R-:W-:Y:S01]  /*0850*/  IMAD.HI.U32 R6, R3, R14, RZ ;  /* 0x0000000e03067227 */ /* 0x000fe200078e00ff */
[----:B------:R-:W-:Y:S02]  /*0860*/  ISETP.GE.AND P2, PT, R15, RZ, PT ;  /* 0x000000ff0f00720c */ /* 0x000fe40003f46270 */
[----:B------:R-:W-:Y:S02]  /*0870*/  LOP3.LUT R15, R9, 0x1c, R10, 0xfe, !PT ;  /* 0x0000001c090f7812 */ /* 0x000fe400078efe0a */
[----:B------:R-:W-:Y:S02]  /*0880*/  ISETP.GE.AND P6, PT, R11, RZ, PT ;  /* 0x000000ff0b00720c */ /* 0x000fe40003fc6270 */
[----:B------:R-:W-:Y:S02]  /*0890*/  IADD3 R4, -R4, RZ, RZ ;  /* 0x000000ff04047210 */ /* 0x000fe40007ffe1ff */
[----:B------:R-:W-:-:S02]  /*08a0*/  IADD3 R6, -R6, RZ, RZ ;  /* 0x000000ff06067210 */ /* 0x000fc40007ffe1ff */
[-C--:B------:R-:W-:Y:S01]  /*08b0*/  @!P4 IADD3 R7, R7, -R39.reuse, RZ ;  /* 0x800000270707c210 */ /* 0x080fe20007ffe0ff */
[C---:B------:R-:W-:Y:S01]  /*08c0*/  IMAD R11, R39.reuse, R4, R12 ;  /* 0x00000004270b7224 */ /* 0x040fe200078e020c */
[----:B------:R-:W-:Y:S01]  /*08d0*/  @!P5 IADD3 R2, R2, -R39, RZ ;  /* 0x800000270202d210 */ /* 0x000fe20007ffe0ff */
[----:B------:R-:W-:Y:S01]  /*08e0*/  IMAD R12, R39, R6, R14 ;  /* 0x00000006270c7224 */ /* 0x000fe200078e020e */
[----:B------:R-:W-:Y:S02]  /*08f0*/  ISETP.GE.AND P4, PT, R13, RZ, PT ;  /* 0x000000ff0d00720c */ /* 0x000fe40003f86270 */
[----:B------:R-:W-:Y:S02]  /*0900*/  ISETP.GT.U32.AND P5, PT, R39, R5, PT ;  /* 0x000000052700720c */ /* 0x000fe40003fa4070 */
[----:B------:R-:W-:Y:S02]  /*0910*/  IABS R13, R15 ;  /* 0x0000000f000d7213 */ /* 0x000fe40000000000 */
[----:B------:R-:W-:-:S02]  /*0920*/  @!P3 IADD3 R0, R0, -R39, RZ ;  /* 0x800000270000b210 */ /* 0x000fc40007ffe0ff */
[----:B------:R-:W-:Y:S02]  /*0930*/  LOP3.LUT R21, R9, 0x20, R10, 0xfe, !PT ;  /* 0x0000002009157812 */ /* 0x000fe400078efe0a */
[----:B------:R-:W-:Y:S02]  /*0940*/  MOV R14, R13 ;  /* 0x0000000d000e7202 */ /* 0x000fe40000000f00 */
[----:B------:R-:W-:Y:S02]  /*0950*/  @!P0 IADD3 R8, R8, -R39, RZ ;  /* 0x8000002708088210 */ /* 0x000fe40007ffe0ff */
[----:B------:R-:W-:Y:S02]  /*0960*/  ISETP.GT.U32.AND P0, PT, R39, R7, PT ;  /* 0x000000072700720c */ /* 0x000fe40003f04070 */
[----:B------:R-:W-:Y:S02]  /*0970*/  MOV R6, R2 ;  /* 0x0000000200067202 */ /* 0x000fe40000000f00 */
[----:B------:R-:W-:-:S02]  /*0980*/  ISETP.GE.AND P3, PT, R16, RZ, PT ;  /* 0x000000ff1000720c */ /* 0x000fc40003f66270 */
[----:B------:R-:W-:Y:S02]  /*0990*/  IABS R16, R21 ;  /* 0x0000001500107213 */ /* 0x000fe40000000000 */
[----:B------:R-:W-:Y:S01]  /*09a0*/  MOV R4, R0 ;  /* 0x0000000000047202 */ /* 0x000fe20000000f00 */
[----:B------:R-:W-:Y:S01]  /*09b0*/  IMAD.HI.U32 R0, R3, R14, RZ ;  /* 0x0000000e03007227 */ /* 0x000fe200078e00ff */
[----:B------:R-:W-:Y:S02]  /*09c0*/  @!P6 IADD3 R6, -R6, RZ, RZ ;  /* 0x000000ff0606e210 */ /* 0x000fe40007ffe1ff */
[----:B------:R-:W-:Y:S01]  /*09d0*/  ISETP.GT.U32.AND P6, PT, R39, R12, PT ;  /* 0x0000000c2700720c */ /* 0x000fe20003fc4070 */
[----:B------:R-:W-:Y:S01]  /*09e0*/  IMAD.HI.U32 R2, R3, R16, RZ ;  /* 0x0000001003027227 */ /* 0x000fe200078e00ff */
[----:B------:R-:W-:Y:S02]  /*09f0*/  @!P5 IADD3 R5, R5, -R39, RZ ;  /* 0x800000270505d210 */ /* 0x000fe40007ffe0ff */
[----:B------:R-:W-:-:S02]  /*0a00*/  ISETP.GT.U32.AND P5, PT, R39, R11, PT ;  /* 0x0000000b2700720c */ /* 0x000fc40003fa4070 */
[----:B------:R-:W-:Y:S02]  /*0a10*/  IADD3 R0, -R0, RZ, RZ ;  /* 0x000000ff00007210 */ /* 0x000fe40007ffe1ff */
[----:B------:R-:W-:Y:S02]  /*0a20*/  @!P1 IADD3 R4, -R4, RZ, RZ ;  /* 0x000000ff04049210 */ /* 0x000fe40007ffe1ff */
[----:B------:R-:W-:Y:S01]  /*0a30*/  IADD3 R13, -R2, RZ, RZ ;  /* 0x000000ff020d7210 */ /* 0x000fe20007ffe1ff */
[C---:B------:R-:W-:Y:S01]  /*0a40*/  IMAD R2, R39.reuse, R0, R14 ;  /* 0x0000000027027224 */ /* 0x040fe200078e020e */
[----:B------:R-:W-:Y:S02]  /*0a50*/  ISETP.GT.U32.AND P1, PT, R39, R8, PT ;  /* 0x000000082700720c */ /* 0x000fe40003f24070 */
[----:B------:R-:W-:Y:S01]  /*0a60*/  @!P0 IADD3 R7, R7, -R39, RZ ;  /* 0x8000002707078210 */ /* 0x000fe20007ffe0ff */
[----:B------:R-:W-:Y:S01]  /*0a70*/  IMAD R13, R39, R13, R16 ;  /* 0x0000000d270d7224 */ /* 0x000fe200078e0210 */
[----:B------:R-:W-:-:S02]  /*0a80*/  @!P6 IADD3 R12, R12, -R39, RZ ;  /* 0x800000270c0ce210 */ /* 0x000fc40007ffe0ff */
[----:B------:R-:W-:Y:S02]  /*0a90*/  @!P3 IADD3 R7, -R7, RZ, RZ ;  /* 0x000000ff0707b210 */ /* 0x000fe40007ffe1ff */
[----:B------:R-:W-:Y:S02]  /*0aa0*/  ISETP.GT.U32.AND P3, PT, R39, R2, PT ;  /* 0x000000022700720c */ /* 0x000fe40003f64070 */
[----:B------:R-:W-:Y:S02]  /*0ab0*/  @!P5 IADD3 R11, R11, -R39, RZ ;  /* 0x800000270b0bd210 */ /* 0x000fe40007ffe0ff */
[----:B------:R-:W-:Y:S02]  /*0ac0*/  ISETP.GT.U32.AND P6, PT, R39, R12, PT ;  /* 0x0000000c2700720c */ /* 0x000fe40003fc4070 */
[----:B------:R-:W-:Y:S02]  /*0ad0*/  LOP3.LUT R14, R9, 0x24, R10, 0xfe, !PT ;  /* 0x00000024090e7812 */ /* 0x000fe400078efe0a */
[----:B------:R-:W-:-:S02]  /*0ae0*/  ISETP.GT.U32.AND P5, PT, R39, R11, PT ;  /* 0x0000000b2700720c */ /* 0x000fc40003fa4070 */
[----:B------:R-:W-:Y:S02]  /*0af0*/  @!P1 IADD3 R8, R8, -R39, RZ ;  /* 0x8000002708089210 */ /* 0x000fe40007ffe0ff */
[----:B------:R-:W-:Y:S02]  /*0b00*/  ISETP.GE.AND P1, PT, R15, RZ, PT ;  /* 0x000000ff0f00720c */ /* 0x000fe40003f26270 */
[----:B------:R-:W-:Y:S02]  /*0b10*/  @!P2 IADD3 R5, -R5, RZ, RZ ;  /* 0x000000ff0505a210 */ /* 0x000fe40007ffe1ff */
[----:B------:R-:W-:Y:S02]  /*0b20*/  LOP3.LUT R15, R9, 0x28, R10, 0xfe, !PT ;  /* 0x00000028090f7812 */ /* 0x000fe400078efe0a */
[----:B------:R-:W-:Y:S02]  /*0b30*/  ISETP.GE.AND P2, PT, R18, RZ, PT ;  /* 0x000000ff1200720c */ /* 0x000fe40003f46270 */
[----:B------:R-:W-:-:S02]  /*0b40*/  IABS R16, R14 ;  /* 0x0000000e00107213 */ /* 0x000fc40000000000 */
[----:B------:R-:W-:Y:S02]  /*0b50*/  @!P3 IADD3 R2, R2, -R39, RZ ;  /* 0x800000270202b210 */ /* 0x000fe40007ffe0ff */
[----:B------:R-:W-:Y:S01]  /*0b60*/  IABS R18, R15 ;  /* 0x0000000f00127213 */ /* 0x000fe20000000000 */
[----:B------:R-:W-:Y:S01]  /*0b70*/  IMAD.HI.U32 R0, R3, R16, RZ ;  /* 0x0000001003007227 */ /* 0x000fe200078e00ff */
[-C--:B------:R-:W-:Y:S02]  /*0b80*/  @!P6 IADD3 R12, R12, -R39.reuse, RZ ;  /* 0x800000270c0ce210 */ /* 0x080fe40007ffe0ff */
[----:B------:R-:W-:Y:S02]  /*0b90*/  ISETP.GT.U32.AND P3, PT, R39, R2, PT ;  /* 0x000000022700720c */ /* 0x000fe40003f64070 */
[----:B------:R-:W-:Y:S01]  /*0ba0*/  ISETP.GE.AND P6, PT, R14, RZ, PT ;  /* 0x000000ff0e00720c */ /* 0x000fe20003fc6270 */
[----:B------:R-:W-:Y:S01]  /*0bb0*/  IMAD.HI.U32 R14, R3, R18, RZ ;  /* 0x00000012030e7227 */ /* 0x000fe200078e00ff */
[----:B------:R-:W-:-:S02]  /*0bc0*/  @!P5 IADD3 R11, R11, -R39, RZ ;  /* 0x800000270b0bd210 */ /* 0x000fc40007ffe0ff */
[----:B------:R-:W-:Y:S02]  /*0bd0*/  LOP3.LUT R25, R9, 0x2c, R10, 0xfe, !PT ;  /* 0x0000002c09197812 */ /* 0x000fe400078efe0a */
[----:B------:R-:W-:Y:S02]  /*0be0*/  IADD3 R0, -R0, RZ, RZ ;  /* 0x000000ff00007210 */ /* 0x000fe40007ffe1ff */
[----:B------:R-:W-:Y:S02]  /*0bf0*/  ISETP.GE.AND P0, PT, R20, RZ, PT ;  /* 0x000000ff1400720c */ /* 0x000fe40003f06270 */
[----:B------:R-:W-:Y:S02]  /*0c00*/  IADD3 R14, -R14, RZ, RZ ;  /* 0x000000ff0e0e7210 */ /* 0x000fe40007ffe1ff */
[----:B------:R-:W-:Y:S02]  /*0c10*/  @!P2 IADD3 R11, -R11, RZ, RZ ;  /* 0x000000ff0b0ba210 */ /* 0x000fe40007ffe1ff */
[----:B------:R-:W-:-:S02]  /*0c20*/  IABS R20, R25 ;  /* 0x0000001900147213 */ /* 0x000fc40000000000 */
[----:B------:R-:W-:Y:S01]  /*0c30*/  ISETP.GE.AND P2, PT, R15, RZ, PT ;  /* 0x000000ff0f00720c */ /* 0x000fe20003f46270 */
[C---:B------:R-:W-:Y:S01]  /*0c40*/  IMAD R15, R39.reuse, R0, R16 ;  /* 0x00000000270f7224 */ /* 0x040fe200078e0210 */
[----:B------:R-:W-:Y:S01]  /*0c50*/  @!P4 IADD3 R8, -R8, RZ, RZ ;  /* 0x000000ff0808c210 */ /* 0x000fe20007ffe1ff */
[----:B------:R-:W-:Y:S01]  /*0c60*/  IMAD R16, R39, R14, R18 ;  /* 0x0000000e27107224 */ /* 0x000fe200078e0212 */
[----:B------:R-:W-:Y:S01]  /*0c70*/  @!P3 IADD3 R2, R2, -R39, RZ ;  /* 0x800000270202b210 */ /* 0x000fe20007ffe0ff */
[----:B------:R-:W-:Y:S01]  /*0c80*/  IMAD.HI.U32 R14, R3, R20, RZ ;  /* 0x00000014030e7227 */ /* 0x000fe200078e00ff */
[C---:B------:R-:W-:Y:S02]  /*0c90*/  ISETP.GT.U32.AND P4, PT, R39.reuse, R13, PT ;  /* 0x0000000d2700720c */ /* 0x040fe40003f84070 */
[----:B------:R-:W-:Y:S02]  /*0ca0*/  ISETP.GT.U32.AND P3, PT, R39, R15, PT ;  /* 0x0000000f2700720c */ /* 0x000fe40003f64070 */
[----:B------:R-:W-:-:S02]  /*0cb0*/  IADD3 R14, -R14, RZ, RZ ;  /* 0x000000ff0e0e7210 */ /* 0x000fc40007ffe1ff */
[----:B------:R-:W-:Y:S02]  /*0cc0*/  ISETP.GE.AND P5, PT, R21, RZ, PT ;  /* 0x000000ff1500720c */ /* 0x000fe40003fa6270 */
[----:B------:R-:W-:Y:S02]  /*0cd0*/  SHF.L.U32 R0, R17, 0x6, RZ ;  /* 0x0000000611007819 */ /* 0x000fe400000006ff */
[----:B------:R-:W-:Y:S01]  /*0ce0*/  SHF.R.S32.HI R21, RZ, 0x19, R17 ;  /* 0x00000019ff157819 */ /* 0x000fe20000011411 */
[----:B------:R-:W-:Y:S01]  /*0cf0*/  IMAD R17, R39, R14, R20 ;  /* 0x0000000e27117224 */ /* 0x000fe200078e0214 */
[----:B------:R-:W-:Y:S02]  /*0d00*/  LOP3.LUT R26, R9, 0x30, R10, 0xfe, !PT ;  /* 0x00000030091a7812 */ /* 0x000fe400078efe0a */
[-C--:B------:R-:W-:Y:S02]  /*0d10*/  @!P4 IADD3 R13, R13, -R39.reuse, RZ ;  /* 0x800000270d0dc210 */ /* 0x080fe40007ffe0ff */
[----:B------:R-:W-:-:S02]  /*0d20*/  @!P3 IADD3 R15, R15, -R39, RZ ;  /* 0x800000270f0fb210 */ /* 0x000fc40007ffe0ff */
[C---:B------:R-:W-:Y:S02]  /*0d30*/  ISETP.GT.U32.AND P3, PT, R39.reuse, R17, PT ;  /* 0x000000112700720c */ /* 0x040fe40003f64070 */
[----:B------:R-:W-:Y:S02]  /*0d40*/  ISETP.GT.U32.AND P4, PT, R39, R13, PT ;  /* 0x0000000d2700720c */ /* 0x000fe40003f84070 */
[----:B------:R-:W-:Y:S02]  /*0d50*/  IABS R18, R26 ;  /* 0x0000001a00127213 */ /* 0x000fe40000000000 */
[----:B------:R-:W-:Y:S02]  /*0d60*/  LOP3.LUT R27, R9, 0x34, R10, 0xfe, !PT ;  /* 0x00000034091b7812 */ /* 0x000fe400078efe0a */
[----:B------:R-:W-:Y:S01]  /*0d70*/  SGXT R20, R21, 0x1 ;  /* 0x000000011514781a */ /* 0x000fe20000000200 */
[----:B------:R-:W-:Y:S01]  /*0d80*/  IMAD.HI.U32 R14, R3, R18, RZ ;  /* 0x00000012030e7227 */ /* 0x000fe200078e00ff */
[----:B------:R-:W-:-:S02]  /*0d90*/  IABS R24, R27 ;  /* 0x0000001b00187213 */ /* 0x000fc40000000000 */
[----:B------:R-:W-:Y:S02]  /*0da0*/  LOP3.LUT R23, R0, R10, RZ, 0xfc, !PT ;  /* 0x0000000a00177212 */ /* 0x000fe400078efcff */
[-C--:B------:R-:W-:Y:S02]  /*0db0*/  @!P3 IADD3 R17, R17, -R39.reuse, RZ ;  /* 0x800000271111b210 */ /* 0x080fe40007ffe0ff */
[----:B------:R-:W-:Y:S02]  /*0dc0*/  IADD3 R22, -R14, RZ, RZ ;  /* 0x000000ff0e167210 */ /* 0x000fe40007ffe1ff */
[----:B------:R-:W-:Y:S01]  /*0dd0*/  MOV R14, R2 ;  /* 0x00000002000e7202 */ /* 0x000fe20000000f00 */
[----:B------:R-:W-:Y:S01]  /*0de0*/  IMAD.HI.U32 R2, R3, R24, RZ ;  /* 0x0000001803027227 */ /* 0x000fe200078e00ff */
[----:B------:R-:W-:Y:S02]  /*0df0*/  @!P4 IADD3 R13, R13, -R39, RZ ;  /* 0x800000270d0dc210 */ /* 0x000fe40007ffe0ff */
[C---:B------:R-:W-:Y:S01]  /*0e00*/  ISETP.GT.U32.AND P4, PT, R39.reuse, R16, PT ;  /* 0x000000102700720c */ /* 0x040fe20003f84070 */
[----:B------:R-:W-:Y:S01]  /*0e10*/  IMAD R18, R39, R22, R18 ;  /* 0x0000001627127224 */ /* 0x000fe200078e0212 */
[----:B------:R-:W-:-:S02]  /*0e20*/  LEA.HI R21, R20, R23, RZ, 0x7 ;  /* 0x0000001714157211 */ /* 0x000fc400078f38ff */
[----:B------:R-:W-:Y:S02]  /*0e30*/  ISETP.GT.U32.AND P3, PT, R39, R17, PT ;  /* 0x000000112700720c */ /* 0x000fe40003f64070 */
[----:B------:R-:W-:Y:S02]  /*0e40*/  LOP3.LUT R21, R21, 0xffffff80, RZ, 0xc0, !PT ;  /* 0xffffff8015157812 */ /* 0x000fe400078ec0ff */
[----:B------:R-:W-:Y:S02]  /*0e50*/  IADD3 R2, -R2, RZ, RZ ;  /* 0x000000ff02027210 */ /* 0x000fe40007ffe1ff */
[----:B------:R-:W-:Y:S02]  /*0e60*/  @!P5 IADD3 R13, -R13, RZ, RZ ;  /* 0x000000ff0d0dd210 */ /* 0x000fe40007ffe1ff */
[----:B------:R-:W-:Y:S02]  /*0e70*/  ISETP.GT.U32.AND P5, PT, R39, R18, PT ;  /* 0x000000122700720c */ /* 0x000fe40003fa4070 */
[----:B------:R-:W-:Y:S01]  /*0e80*/  IADD3 R23, R23, -R21, RZ ;  /* 0x8000001517177210 */ /* 0x000fe20007ffe0ff */
[----:B------:R-:W-:Y:S01]  /*0e90*/  IMAD R21, R39, R2, R24 ;  /* 0x0000000227157224 */ /* 0x000fe200078e0218 */
[----:B------:R-:W-:-:S02]  /*0ea0*/  @!P4 IADD3 R16, R16, -R39, RZ ;  /* 0x800000271010c210 */ /* 0x000fc40007ffe0ff */
[----:B------:R-:W-:Y:S02]  /*0eb0*/  @!P3 IADD3 R17, R17, -R39, RZ ;  /* 0x800000271111b210 */ /* 0x000fe40007ffe0ff */
[C---:B------:R-:W-:Y:S02]  /*0ec0*/  ISETP.GT.U32.AND P3, PT, R39.reuse, R21, PT ;  /* 0x000000152700720c */ /* 0x040fe40003f64070 */
[----:B------:R-:W-:Y:S02]  /*0ed0*/  ISETP.GT.U32.AND P4, PT, R39, R16, PT ;  /* 0x000000102700720c */ /* 0x000fe40003f84070 */
[--C-:B------:R-:W-:Y:S02]  /*0ee0*/  LOP3.LUT R2, R9, 0x38, R10.reuse, 0xfe, !PT ;  /* 0x0000003809027812 */ /* 0x100fe400078efe0a */
[----:B------:R-:W-:Y:S02]  /*0ef0*/  LOP3.LUT R29, R0, 0x4, R10, 0xfe, !PT ;  /* 0x00000004001d7812 */ /* 0x000fe400078efe0a */
[----:B------:R-:W-:-:S02]  /*0f00*/  @!P5 IADD3 R18, R18, -R39, RZ ;  /* 0x800000271212d210 */ /* 0x000fc40007ffe0ff */
[----:B------:R-:W-:Y:S02]  /*0f10*/  ISETP.GE.AND P5, PT, R2, RZ, PT ;  /* 0x000000ff0200720c */ /* 0x000fe40003fa6270 */
[----:B------:R-:W-:Y:S02]  /*0f20*/  IABS R28, R2 ;  /* 0x00000002001c7213 */ /* 0x000fe40000000000 */
[----:B------:R-:W-:Y:S02]  /*0f30*/  LEA.HI R2, R20, R29, RZ, 0x7 ;  /* 0x0000001d14027211 */ /* 0x000fe400078f38ff */
[----:B------:R-:W-:Y:S02]  /*0f40*/  @!P0 IADD3 R12, -R12, RZ, RZ ;  /* 0x000000ff0c0c8210 */ /* 0x000fe40007ffe1ff */
[----:B------:R-:W-:Y:S02]  /*0f50*/  ISETP.GT.U32.AND P0, PT, R39, R15, PT ;  /* 0x0000000f2700720c */ /* 0x000fe40003f04070 */
[----:B------:R-:W-:Y:S01]  /*0f60*/  LOP3.LUT R22, R2, 0xffffff80, RZ, 0xc0, !PT ;  /* 0xffffff8002167812 */ /* 0x000fe200078ec0ff */
[----:B------:R-:W-:Y:S01]  /*0f70*/  IMAD.HI.U32 R2, R3, R28, RZ ;  /* 0x0000001c03027227 */ /* 0x000fe200078e00ff */
[----:B------:R-:W-:-:S02]  /*0f80*/  LOP3.LUT R30, R0, 0x8, R10, 0xfe, !PT ;  /* 0x00000008001e7812 */ /* 0x000fc400078efe0a */
[-C--:B------:R-:W-:Y:S02]  /*0f90*/  @!P3 IADD3 R21, R21, -R39.reuse, RZ ;  /* 0x800000271515b210 */ /* 0x080fe40007ffe0ff */
[----:B------:R-:W-:Y:S02]  /*0fa0*/  ISETP.GT.U32.AND P3, PT, R39, R18, PT ;  /* 0x000000122700720c */ /* 0x000fe40003f64070 */
[----:B------:R-:W-:Y:S02]  /*0fb0*/  @!P4 IADD3 R16, R16, -R39, RZ ;  /* 0x800000271010c210 */ /* 0x000fe40007ffe0ff */
[----:B------:R-:W-:Y:S02]  /*0fc0*/  ISETP.GE.AND P4, PT, R27, RZ, PT ;  /* 0x000000ff1b00720c */ /* 0x000fe40003f86270 */
[----:B------:R-:W-:Y:S02]  /*0fd0*/  LEA.HI R24, R20, R30, RZ, 0x7 ;  /* 0x0000001e14187211 */ /* 0x000fe400078f38ff */
[----:B------:R-:W-:-:S02]  /*0fe0*/  IADD3 R27, -R2, RZ, RZ ;  /* 0x000000ff021b7210 */ /* 0x000fc40007ffe1ff */
[----:B------:R-:W-:Y:S02]  /*0ff0*/  @!P1 IADD3 R14, -R14, RZ, RZ ;  /* 0x000000ff0e0e9210 */ /* 0x000fe40007ffe1ff */
[----:B------:R-:W-:Y:S02]  /*1000*/  ISETP.GE.AND P1, PT, R25, RZ, PT ;  /* 0x000000ff1900720c */ /* 0x000fe40003f26270 */
[----:B------:R-:W-:Y:S02]  /*1010*/  LOP3.LUT R25, R24, 0xffffff80, RZ, 0xc0, !PT ;  /* 0xffffff8018197812 */ /* 0x000fe400078ec0ff */
[----:B------:R-:W-:Y:S01]  /*1020*/  IADD3 R24, R29, -R22, RZ ;  /* 0x800000161d187210 */ /* 0x000fe20007ffe0ff */
[----:B------:R-:W-:Y:S01]  /*1030*/  IMAD R22, R39, R27, R28 ;  /* 0x0000001b27167224 */ /* 0x000fe200078e021c */
[-C--:B------:R-:W-:Y:S02]  /*1040*/  @!P0 IADD3 R15, R15, -R39.reuse, RZ ;  /* 0x800000270f0f8210 */ /* 0x080fe40007ffe0ff */
[----:B------:R-:W-:-:S02]  /*1050*/  @!P3 IADD3 R18, R18, -R39, RZ ;  /* 0x800000271212b210 */ /* 0x000fc40007ffe0ff */
[----:B------:R-:W-:Y:S02]  /*1060*/  LOP3.LUT R31, R0, 0xc, R10, 0xfe, !PT ;  /* 0x0000000c001f7812 */ /* 0x000fe400078efe0a */
[----:B------:R-:W-:Y:S02]  /*1070*/  ISETP.GT.U32.AND P3, PT, R39, R22, PT ;  /* 0x000000162700720c */ /* 0x000fe40003f64070 */
[----:B------:R-:W-:Y:S02]  /*1080*/  @!P6 IADD3 R15, -R15, RZ, RZ ;  /* 0x000000ff0f0fe210 */ /* 0x000fe40007ffe1ff */
[----:B------:R-:W-:Y:S02]  /*1090*/  ISETP.GT.U32.AND P6, PT, R39, R21, PT ;  /* 0x000000152700720c */ /* 0x000fe40003fc4070 */
[----:B------:R-:W-:Y:S02]  /*10a0*/  SGXT.U32 R2, R32, 0x3 ;  /* 0x000000032002781a */ /* 0x000fe40000000000 */
[----:B------:R-:W-:-:S02]  /*10b0*/  ISETP.GE.AND P0, PT, R26, RZ, PT ;  /* 0x000000ff1a00720c */ /* 0x000fc40003f06270 */
[----:B------:R-:W-:Y:S02]  /*10c0*/  LEA.HI R26, R20, R31, RZ, 0x7 ;  /* 0x0000001f141a7211 */ /* 0x000fe400078f38ff */
[C---:B------:R-:W-:Y:S02]  /*10d0*/  LOP3.LUT R2, R9.reuse, R2, RZ, 0xfc, !PT ;  /* 0x0000000209027212 */ /* 0x040fe400078efcff */
[----:B------:R-:W-:Y:S02]  /*10e0*/  LOP3.LUT R9, R9, 0x3c, R10, 0xfe, !PT ;  /* 0x0000003c09097812 */ /* 0x000fe400078efe0a */
[----:B------:R-:W-:Y:S02]  /*10f0*/  LOP3.LUT R26, R26, 0xffffff80, RZ, 0xc0, !PT ;  /* 0xffffff801a1a7812 */ /* 0x000fe400078ec0ff */
[----:B------:R-:W-:Y:S02]  /*1100*/  IABS R32, R9 ;  /* 0x0000000900207213 */ /* 0x000fe40000000000 */
[----:B------:R-:W-:-:S02]  /*1110*/  IADD3 R26, R31, -R26, RZ ;  /* 0x8000001a1f1a7210 */ /* 0x000fc40007ffe0ff */
[--C-:B------:R-:W-:Y:S01]  /*1120*/  LOP3.LUT R31, R0, 0x10, R10.reuse, 0xfe, !PT ;  /* 0x00000010001f7812 */ /* 0x100fe200078efe0a */
[----:B------:R-:W-:Y:S01]  /*1130*/  IMAD.HI.U32 R3, R3, R32, RZ ;  /* 0x0000002003037227 */ /* 0x000fe200078e00ff */
[-C--:B------:R-:W-:Y:S02]  /*1140*/  @!P3 IADD3 R22, R22, -R39.reuse, RZ ;  /* 0x800000271616b210 */ /* 0x080fe40007ffe0ff */
[----:B------:R-:W-:Y:S02]  /*1150*/  @!P6 IADD3 R21, R21, -R39, RZ ;  /* 0x800000271515e210 */ /* 0x000fe40007ffe0ff */
[----:B------:R-:W-:Y:S02]  /*1160*/  LOP3.LUT R33, R0, 0x14, R10, 0xfe, !PT ;  /* 0x0000001400217812 */ /* 0x000fe400078efe0a */
[----:B------:R-:W-:Y:S02]  /*1170*/  ISETP.GE.AND P6, PT, R9, RZ, PT ;  /* 0x000000ff0900720c */ /* 0x000fe40003fc6270 */
[----:B------:R-:W-:-:S02]  /*1180*/  LEA.HI R9, R20, R31, RZ, 0x7 ;  /* 0x0000001f14097211 */ /* 0x000fc400078f38ff */
[----:B------:R-:W-:Y:S02]  /*1190*/  ISETP.GT.U32.AND P3, PT, R39, R22, PT ;  /* 0x000000162700720c */ /* 0x000fe40003f64070 */
[----:B------:R-:W-:Y:S02]  /*11a0*/  LEA.HI R27, R20, R33, RZ, 0x7 ;  /* 0x00000021141b7211 */ /* 0x000fe400078f38ff */
[----:B------:R-:W-:Y:S02]  /*11b0*/  LOP3.LUT R9, R9, 0xffffff80, RZ, 0xc0, !PT ;  /* 0xffffff8009097812 */ /* 0x000fe400078ec0ff */
[----:B------:R-:W-:Y:S02]  /*11c0*/  IADD3 R3, -R3, RZ, RZ ;  /* 0x000000ff03037210 */ /* 0x000fe40007ffe1ff */
[----:B------:R-:W-:Y:S02]  /*11d0*/  LOP3.LUT R28, R27, 0xffffff80, RZ, 0xc0, !PT ;  /* 0xffffff801b1c7812 */ /* 0x000fe400078ec0ff */
[----:B------:R-:W-:Y:S01]  /*11e0*/  IADD3 R27, R31, -R9, RZ ;  /* 0x800000091f1b7210 */ /* 0x000fe20007ffe0ff */
[----:B------:R-:W-:Y:S01]  /*11f0*/  IMAD R9, R39, R3, R32 ;  /* 0x0000000327097224 */ /* 0x000fe200078e0220 */
[----:B------:R-:W-:-:S02]  /*1200*/  LOP3.LUT R35, R0, 0x1c, R10, 0xfe, !PT ;  /* 0x0000001c00237812 */ /* 0x000fc400078efe0a */
[----:B------:R-:W-:Y:S02]  /*1210*/  LOP3.LUT R34, R0, 0x18, R10, 0xfe, !PT ;  /* 0x0000001800227812 */ /* 0x000fe400078efe0a */
[----:B------:R-:W-:Y:S02]  /*1220*/  @!P3 IADD3 R22, R22, -R39, RZ ;  /* 0x800000271616b210 */ /* 0x000fe40007ffe0ff */
[----:B------:R-:W-:Y:S02]  /*1230*/  IADD3 R25, R30, -R25, RZ ;  /* 0x800000191e197210 */ /* 0x000fe40007ffe0ff */
[----:B------:R-:W-:Y:S02]  /*1240*/  ISETP.GT.U32.AND P3, PT, R39, R9, PT ;  /* 0x000000092700720c */ /* 0x000fe40003f64070 */
[C---:B------:R-:W-:Y:S02]  /*1250*/  LEA.HI R30, R20.reuse, R35, RZ, 0x7 ;  /* 0x00000023141e7211 */ /* 0x040fe400078f38ff */
[----:B------:R-:W-:-:S02]  /*1260*/  LEA.HI R29, R20, R34, RZ, 0x7 ;  /* 0x00000022141d7211 */ /* 0x000fc400078f38ff */
[----:B------:R-:W-:Y:S02]  /*1270*/  LOP3.LUT R30, R30, 0xffffff80, RZ, 0xc0, !PT ;  /* 0xffffff801e1e7812 */ /* 0x000fe400078ec0ff */
[----:B------:R-:W-:Y:S02]  /*1280*/  LOP3.LUT R29, R29, 0xffffff80, RZ, 0xc0, !PT ;  /* 0xffffff801d1d7812 */ /* 0x000fe400078ec0ff */
[--C-:B------:R-:W-:Y:S02]  /*1290*/  LOP3.LUT R41, R0, 0x2c, R10.reuse, 0xfe, !PT ;  /* 0x0000002c00297812 */ /* 0x100fe400078efe0a */
[----:B------:R-:W-:Y:S02]  /*12a0*/  IADD3 R30, R35, -R30, RZ ;  /* 0x8000001e231e7210 */ /* 0x000fe40007ffe0ff */
[----:B------:R-:W-:Y:S02]  /*12b0*/  IADD3 R29, R34, -R29, RZ ;  /* 0x8000001d221d7210 */ /* 0x000fe40007ffe0ff */
[----:B------:R-:W-:-:S02]  /*12c0*/  LOP3.LUT R35, R0, 0x20, R10, 0xfe, !PT ;  /* 0x0000002000237812 */ /* 0x000fc400078efe0a */
[----:B------:R-:W-:Y:S02]  /*12d0*/  LEA.HI R34, R20, R41, RZ, 0x7 ;  /* 0x0000002914227211 */ /* 0x000fe400078f38ff */
[C-C-:B------:R-:W-:Y:S02]  /*12e0*/  LOP3.LUT R37, R0.reuse, 0x24, R10.reuse, 0xfe, !PT ;  /* 0x0000002400257812 */ /* 0x140fe400078efe0a */
[----:B------:R-:W-:Y:S02]  /*12f0*/  @!P3 IADD3 R9, R9, -R39, RZ ;  /* 0x800000270909b210 */ /* 0x000fe40007ffe0ff */
[----:B------:R-:W-:Y:S02]  /*1300*/  LOP3.LUT R36, R0, 0x28, R10, 0xfe, !PT ;  /* 0x0000002800247812 */ /* 0x000fe400078efe0a */
[----:B------:R-:W-:Y:S02]  /*1310*/  LEA.HI R3, R20, R35, RZ, 0x7 ;  /* 0x0000002314037211 */ /* 0x000fe400078f38ff */
[----:B------:R-:W-:-:S02]  /*1320*/  LOP3.LUT R34, R34, 0xffffff80, RZ, 0xc0, !PT ;  /* 0xffffff8022227812 */ /* 0x000fc400078ec0ff */
[----:B------:R-:W-:Y:S02]  /*1330*/  IADD3 R28, R33, -R28, RZ ;  /* 0x8000001c211c7210 */ /* 0x000fe40007ffe0ff */
[C---:B------:R-:W-:Y:S02]  /*1340*/  LEA.HI R31, R20.reuse, R37, RZ, 0x7 ;  /* 0x00000025141f7211 */ /* 0x040fe400078f38ff */
[----:B------:R-:W-:Y:S02]  /*1350*/  ISETP.GT.U32.AND P3, PT, R39, R9, PT ;  /* 0x000000092700720c */ /* 0x000fe40003f64070 */
[----:B------:R-:W-:Y:S02]  /*1360*/  LEA.HI R33, R20, R36, RZ, 0x7 ;  /* 0x0000002414217211 */ /* 0x000fe400078f38ff */
[----:B------:R-:W-:Y:S02]  /*1370*/  LOP3.LUT R3, R3, 0xffffff80, RZ, 0xc0, !PT ;  /* 0xffffff8003037812 */ /* 0x000fe400078ec0ff */
[----:B------:R-:W-:-:S02]  /*1380*/  IADD3 R34, R41, -R34, RZ ;  /* 0x8000002229227210 */ /* 0x000fc40007ffe0ff */
[C-C-:B------:R-:W-:Y:S02]  /*1390*/  LOP3.LUT R40, R0.reuse, 0x30, R10.reuse, 0xfe, !PT ;  /* 0x0000003000287812 */ /* 0x140fe400078efe0a */
[C-C-:B------:R-:W-:Y:S02]  /*13a0*/  LOP3.LUT R41, R0.reuse, 0x34, R10.reuse, 0xfe, !PT ;  /* 0x0000003400297812 */ /* 0x140fe400078efe0a */
[----:B------:R-:W-:Y:S02]  /*13b0*/  LOP3.LUT R32, R31, 0xffffff80, RZ, 0xc0, !PT ;  /* 0xffffff801f207812 */ /* 0x000fe400078ec0ff */
[----:B------:R-:W-:Y:S02]  /*13c0*/  LOP3.LUT R33, R33, 0xffffff80, RZ, 0xc0, !PT ;  /* 0xffffff8021217812 */ /* 0x000fe400078ec0ff */
[----:B------:R-:W-:Y:S02]  /*13d0*/  IADD3 R31, R35, -R3, RZ ;  /* 0x80000003231f7210 */ /* 0x000fe40007ffe0ff */
[----:B------:R-:W-:-:S02]  /*13e0*/  LOP3.LUT R42, R0, 0x38, R10, 0xfe, !PT ;  /* 0x00000038002a7812 */ /* 0x000fc400078efe0a */
[----:B------:R-:W-:Y:S02]  /*13f0*/  LOP3.LUT R43, R0, 0x3c, R10, 0xfe, !PT ;  /* 0x0000003c002b7812 */ /* 0x000fe400078efe0a */
[C---:B------:R-:W-:Y:S02]  /*1400*/  LEA.HI R3, R20.reuse, R40, RZ, 0x7 ;  /* 0x0000002814037211 */ /* 0x040fe400078f38ff */
[----:B------:R-:W-:Y:S02]  /*1410*/  LEA.HI R35, R20, R41, RZ, 0x7 ;  /* 0x0000002914237211 */ /* 0x000fe400078f38ff */
[----:B------:R-:W-:Y:S02]  /*1420*/  IADD3 R33, R36, -R33, RZ ;  /* 0x8000002124217210 */ /* 0x000fe40007ffe0ff */
[----:B------:R-:W-:Y:S02]  /*1430*/  LEA.HI R36, R20, R42, RZ, 0x7 ;  /* 0x0000002a14247211 */ /* 0x000fe400078f38ff */
[----:B------:R-:W-:-:S02]  /*1440*/  LOP3.LUT R3, R3, 0xffffff80, RZ, 0xc0, !PT ;  /* 0xffffff8003037812 */ /* 0x000fc400078ec0ff */
[----:B------:R-:W-:Y:S02]  /*1450*/  LEA.HI R38, R20, R43, RZ, 0x7 ;  /* 0x0000002b14267211 */ /* 0x000fe400078f38ff */
[----:B------:R-:W-:Y:S02]  /*1460*/  LOP3.LUT R20, R35, 0xffffff80, RZ, 0xc0, !PT ;  /* 0xffffff8023147812 */ /* 0x000fe400078ec0ff */
[----:B------:R-:W-:Y:S02]  /*1470*/  IADD3 R32, R37, -R32, RZ ;  /* 0x8000002025207210 */ /* 0x000fe40007ffe0ff */
[----:B------:R-:W-:Y:S02]  /*1480*/  @!P3 IADD3 R9, R9, -R39, RZ ;  /* 0x800000270909b210 */ /* 0x000fe40007ffe0ff */
[----:B------:R-:W-:Y:S02]  /*1490*/  LOP3.LUT R37, R36, 0xffffff80, RZ, 0xc0, !PT ;  /* 0xffffff8024257812 */ /* 0x000fe400078ec0ff */
[----:B------:R-:W-:-:S02]  /*14a0*/  IADD3 R35, R40, -R3, RZ ;  /* 0x8000000328237210 */ /* 0x000fc40007ffe0ff */
[----:B------:R-:W-:Y:S02]  /*14b0*/  IADD3 R36, R41, -R20, RZ ;  /* 0x8000001429247210 */ /* 0x000fe40007ffe0ff */
[----:B------:R-:W-:Y:S02]  /*14c0*/  ISETP.NE.AND P3, PT, RZ, c[0x0][0x180], PT ;  /* 0x00006000ff007a0c */ /* 0x000fe40003f65270 */
[----:B------:R-:W-:Y:S02]  /*14d0*/  LOP3.LUT R3, RZ, c[0x0][0x180], RZ, 0x33, !PT ;  /* 0x00006000ff037a12 */ /* 0x000fe400078e33ff */
[----:B------:R-:W-:Y:S02]  /*14e0*/  @!P4 IADD3 R21, -R21, RZ, RZ ;  /* 0x000000ff1515c210 */ /* 0x000fe40007ffe1ff */
[----:B------:R-:W-:Y:S02]  /*14f0*/  SHF.L.U32 R20, R19, 0x2, RZ ;  /* 0x0000000213147819 */ /* 0x000fe400000006ff */
[----:B------:R-:W-:-:S02]  /*1500*/  @!P0 IADD3 R18, -R18, RZ, RZ ;  /* 0x000000ff12128210 */ /* 0x000fc40007ffe1ff */
[----:B------:R-:W-:Y:S02]  /*1510*/  @!P2 IADD3 R16, -R16, RZ, RZ ;  /* 0x000000ff1010a210 */ /* 0x000fe40007ffe1ff */
[----:B------:R-:W-:Y:S02]  /*1520*/  @!P1 IADD3 R17, -R17, RZ, RZ ;  /* 0x000000ff11119210 */ /* 0x000fe40007ffe1ff */
[----:B------:R-:W-:Y:S02]  /*1530*/  @!P5 IADD3 R22, -R22, RZ, RZ ;  /* 0x000000ff1616d210 */ /* 0x000fe40007ffe1ff */
[----:B------:R-:W-:Y:S02]  /*1540*/  @!P6 IADD3 R9, -R9, RZ, RZ ;  /* 0x000000ff0909e210 */ /* 0x000fe40007ffe1ff */
[C---:B------:R-:W-:Y:S02]  /*1550*/  SEL R66, R3.reuse, R21, !P3 ;  /* 0x0000001503427207 */ /* 0x040fe40005800000 */
[----:B------:R-:W-:-:S02]  /*1560*/  SEL R162, R3, R4, !P3 ;  /* 0x0000000403a27207 */ /* 0x000fc40005800000 */
[C---:B------:R-:W-:Y:S02]  /*1570*/  SEL R64, R3.reuse, R18, !P3 ;  /* 0x0000001203407207 */ /* 0x040fe40005800000 */
[----:B------:R-:W-:Y:S02]  /*1580*/  LOP3.LUT R21, R20, 0x7c, RZ, 0xc0, !PT ;  /* 0x0000007c14157812 */ /* 0x000fe400078ec0ff */
[C---:B------:R-:W-:Y:S02]  /*1590*/  SEL R160, R3.reuse, R6, !P3 ;  /* 0x0000000603a07207 */ /* 0x040fe40005800000 */
[C---:B------:R-:W-:Y:S01]  /*15a0*/  SEL R158, R3.reuse, R5, !P3 ;  /* 0x00000005039e7207 */ /* 0x040fe20005800000 */
[--C-:B------:R-:W-:Y:S01]  /*15b0*/  IMAD R162, R162, 0x9c, R21.reuse ;  /* 0x0000009ca2a27824 */ /* 0x100fe200078e0215 */
[C---:B------:R-:W-:Y:S01]  /*15c0*/  SEL R156, R3.reuse, R7, !P3 ;  /* 0x00000007039c7207 */ /* 0x040fe20005800000 */
[--C-:B------:R-:W-:Y:S01]  /*15d0*/  IMAD R160, R160, 0x9c, R21.reuse ;  /* 0x0000009ca0a07824 */ /* 0x100fe200078e0215 */
[C---:B------:R-:W-:Y:S01]  /*15e0*/  SEL R154, R3.reuse, R8, !P3 ;  /* 0x00000008039a7207 */ /* 0x040fe20005800000 */
[--C-:B------:R-:W-:Y:S01]  /*15f0*/  IMAD R158, R158, 0x9c, R21.reuse ;  /* 0x0000009c9e9e7824 */ /* 0x100fe200078e0215 */
[C---:B------:R-:W-:Y:S01]  /*1600*/  SEL R152, R3.reuse, R11, !P3 ;  /* 0x0000000b03987207 */ /* 0x040fe20005800000 */
[--C-:B------:R-:W-:Y:S01]  /*1610*/  IMAD R156, R156, 0x9c, R21.reuse ;  /* 0x0000009c9c9c7824 */ /* 0x100fe200078e0215 */
[C---:B------:R-:W-:Y:S01]  /*1620*/  SEL R150, R3.reuse, R12, !P3 ;  /* 0x0000000c03967207 */ /* 0x040fe20005800000 */
[----:B------:R-:W-:Y:S01]  /*1630*/  IMAD R154, R154, 0x9c, R21 ;  /* 0x0000009c9a9a7824 */ /* 0x000fe200078e0215 */
[C---:B------:R-:W-:Y:S01]  /*1640*/  SEL R148, R3.reuse, R14, !P3 ;  /* 0x0000000e03947207 */ /* 0x040fe20005800000 */
[----:B------:R-:W-:Y:S01]  /*1650*/  IMAD.WIDE R162, R162, R147, c[0x0][0x168] ;  /* 0x00005a00a2a27625 */ /* 0x000fe200078e0293 */
[----:B------:R-:W-:-:S02]  /*1660*/  SEL R56, R3, R13, !P3 ;  /* 0x0000000d03387207 */ /* 0x000fc40005800000 */
[C---:B------:R-:W-:Y:S01]  /*1670*/  SEL R58, R3.reuse, R15, !P3 ;  /* 0x0000000f033a7207 */ /* 0x040fe20005800000 */
[--C-:B------:R-:W-:Y:S01]  /*1680*/  IMAD R152, R152, 0x9c, R21.reuse ;  /* 0x0000009c98987824 */ /* 0x100fe200078e0215 */
[C---:B------:R-:W-:Y:S01]  /*1690*/  SEL R60, R3.reuse, R16, !P3 ;  /* 0x00000010033c7207 */ /* 0x040fe20005800000 */
[----:B------:R-:W-:Y:S01]  /*16a0*/  IMAD.WIDE R160, R160, R147, c[0x0][0x168] ;  /* 0x00005a00a0a07625 */ /* 0x000fe200078e0293 */
[C---:B------:R-:W-:Y:S02]  /*16b0*/  SEL R62, R3.reuse, R17, !P3 ;  /* 0x00000011033e7207 */ /* 0x040fe40005800000 */
[C---:B------:R-:W-:Y:S01]  /*16c0*/  SEL R144, R3.reuse, R22, !P3 ;  /* 0x0000001603907207 */ /* 0x040fe20005800000 */
[----:B------:R-:W-:Y:S01]  /*16d0*/  IMAD R150, R150, 0x9c, R21 ;  /* 0x0000009c96967824 */ /* 0x000fe200078e0215 */
[----:B------:R-:W-:Y:S01]  /*16e0*/  SEL R18, R3, R9, !P3 ;  /* 0x0000000903127207 */ /* 0x000fe20005800000 */
[----:B------:R-:W-:Y:S01]  /*16f0*/  IMAD.WIDE R158, R158, R147, c[0x0][0x168] ;  /* 0x00005a009e9e7625 */ /* 0x000fe200078e0293 */
[----:B------:R-:W-:-:S02]  /*1700*/  LOP3.LUT R3, R10, 0x4, RZ, 0xfc, !PT ;  /* 0x000000040a037812 */ /* 0x000fc400078efcff */
[----:B------:R-:W-:Y:S01]  /*1710*/  LOP3.LUT R4, R10, 0x8, RZ, 0xfc, !PT ;  /* 0x000000080a047812 */ /* 0x000fe200078efcff */
[--C-:B------:R-:W-:Y:S01]  /*1720*/  IMAD R148, R148, 0x9c, R21.reuse ;  /* 0x0000009c94947824 */ /* 0x100fe200078e0215 */
[----:B------:R-:W-:Y:S01]  /*1730*/  LOP3.LUT R5, R10, 0xc, RZ, 0xfc, !PT ;  /* 0x0000000c0a057812 */ /* 0x000fe200078efcff */
[----:B------:R-:W-:Y:S01]  /*1740*/  IMAD.WIDE R156, R156, R147, c[0x0][0x168] ;  /* 0x00005a009c9c7625 */ /* 0x000fe200078e0293 */
[C---:B------:R-:W-:Y:S02]  /*1750*/  LOP3.LUT R6, R10.reuse, 0x10, RZ, 0xfc, !PT ;  /* 0x000000100a067812 */ /* 0x040fe400078efcff */
[----:B------:R-:W-:Y:S01]  /*1760*/  LEA R51, R10, R21, 0x7 ;  /* 0x000000150a337211 */ /* 0x000fe200078e38ff */
[----:B------:R-:W-:Y:S01]  /*1770*/  IMAD R56, R56, 0x9c, R21 ;  /* 0x0000009c38387824 */ /* 0x000fe200078e0215 */
[----:B------:R-:W-:Y:S01]  /*1780*/  LOP3.LUT R7, R10, 0x14, RZ, 0xfc, !PT ;  /* 0x000000140a077812 */ /* 0x000fe200078efcff */
[----:B------:R-:W-:Y:S01]  /*1790*/  IMAD.WIDE R154, R154, R147, c[0x0][0x168] ;  /* 0x00005a009a9a7625 */ /* 0x000fe200078e0293 */
[----:B------:R-:W-:-:S02]  /*17a0*/  LEA R53, R3, R21, 0x7 ;  /* 0x0000001503357211 */ /* 0x000fc400078e38ff */
[----:B------:R-:W-:Y:S01]  /*17b0*/  LOP3.LUT R8, R10, 0x18, RZ, 0xfc, !PT ;  /* 0x000000180a087812 */ /* 0x000fe200078efcff */
[--C-:B------:R-:W-:Y:S01]  /*17c0*/  IMAD R58, R58, 0x9c, R21.reuse ;  /* 0x0000009c3a3a7824 */ /* 0x100fe200078e0215 */
[----:B------:R-:W-:Y:S01]  /*17d0*/  LEA R55, R4, R21, 0x7 ;  /* 0x0000001504377211 */ /* 0x000fe200078e38ff */
[----:B------:R-:W-:Y:S01]  /*17e0*/  IMAD.WIDE R152, R152, R147, c[0x0][0x168] ;  /* 0x00005a0098987625 */ /* 0x000fe200078e0293 */
[C---:B------:R-:W-:Y:S02]  /*17f0*/  LOP3.LUT R9, R10.reuse, 0x1c, RZ, 0xfc, !PT ;  /* 0x0000001c0a097812 */ /* 0x040fe400078efcff */
[-C--:B------:R-:W-:Y:S01]  /*1800*/  LEA R57, R5, R21.reuse, 0x7 ;  /* 0x0000001505397211 */ /* 0x080fe200078e38ff */
[--C-:B------:R-:W-:Y:S01]  /*1810*/  IMAD R39, R25, 0x9c, R21.reuse ;  /* 0x0000009c19277824 */ /* 0x100fe200078e0215 */
[----:B------:R-:W-:Y:S01]  /*1820*/  LOP3.LUT R11, R10, 0x20, RZ, 0xfc, !PT ;  /* 0x000000200a0b7812 */ /* 0x000fe200078efcff */
[--C-:B------:R-:W-:Y:S01]  /*1830*/  IMAD R40, R26, 0x9c, R21.reuse ;  /* 0x0000009c1a287824 */ /* 0x100fe200078e0215 */
[----:B------:R-:W-:Y:S01]  /*1840*/  LEA R59, R6, R21, 0x7 ;  /* 0x00000015063b7211 */ /* 0x000fe200078e38ff */
[--C-:B------:R-:W-:Y:S01]  /*1850*/  IMAD R41, R27, 0x9c, R21.reuse ;  /* 0x0000009c1b297824 */ /* 0x100fe200078e0215 */
[----:B------:R-:W-:Y:S01]  /*1860*/  SHF.L.U32 R3, R51, 0x2, RZ ;  /* 0x0000000233037819 */ /* 0x000fe200000006ff */
[--C-:B------:R-:W-:Y:S01]  /*1870*/  IMAD R60, R60, 0x9c, R21.reuse ;  /* 0x0000009c3c3c7824 */ /* 0x100fe200078e0215 */
[----:B------:R-:W-:Y:S01]  /*1880*/  LOP3.LUT R38, R38, 0xffffff80, RZ, 0xc0, !PT ;  /* 0xffffff8026267812 */ /* 0x000fe200078ec0ff */
[-C--:B------:R-:W-:Y:S01]  /*1890*/  IMAD.WIDE R150, R150, R147.reuse, c[0x0][0x168] ;  /* 0x00005a0096967625 */ /* 0x080fe200078e0293 */
[C---:B------:R-:W-:Y:S01]  /*18a0*/  LOP3.LUT R12, R10.reuse, 0x24, RZ, 0xfc, !PT ;  /* 0x000000240a0c7812 */ /* 0x040fe200078efcff */
[----:B------:R1:W-:Y:S01]  /*18b0*/  LDGSTS.E.BYPASS.128 [R3], [R162.64] ;  /* 0x00000000a2037fae */ /* 0x0003e2000b901c4a */
[----:B------:R-:W-:Y:S01]  /*18c0*/  LOP3.LUT R13, R10, 0x28, RZ, 0xfc, !PT ;  /* 0x000000280a0d7812 */ /* 0x000fe200078efcff */
[--C-:B------:R-:W-:Y:S01]  /*18d0*/  IMAD R44, R30, 0x9c, R21.reuse ;  /* 0x0000009c1e2c7824 */ /* 0x100fe200078e0215 */
[C---:B------:R-:W-:Y:S01]  /*18e0*/  LOP3.LUT R14, R10.reuse, 0x2c, RZ, 0xfc, !PT ;  /* 0x0000002c0a0e7812 */ /* 0x040fe200078efcff */
[--C-:B------:R-:W-:Y:S01]  /*18f0*/  IMAD R45, R31, 0x9c, R21.reuse ;  /* 0x0000009c1f2d7824 */ /* 0x100fe200078e0215 */
[----:B------:R-:W-:Y:S01]  /*1900*/  LOP3.LUT R15, R10, 0x30, RZ, 0xfc, !PT ;  /* 0x000000300a0f7812 */ /* 0x000fe200078efcff */
[----:B------:R-:W-:Y:S01]  /*1910*/  IMAD R62, R62, 0x9c, R21 ;  /* 0x0000009c3e3e7824 */ /* 0x000fe200078e0215 */
[----:B------:R-:W-:Y:S01]  /*1920*/  LOP3.LUT R16, R10, 0x34, RZ, 0xfc, !PT ;  /* 0x000000340a107812 */ /* 0x000fe200078efcff */
[----:B------:R-:W-:Y:S01]  /*1930*/  IMAD.WIDE R148, R148, R147, c[0x0][0x168] ;  /* 0x00005a0094947625 */ /* 0x000fe200078e0293 */
[----:B------:R-:W-:-:S02]  /*1940*/  LOP3.LUT R17, R10, 0x38, RZ, 0xfc, !PT ;  /* 0x000000380a117812 */ /* 0x000fc400078efcff */
[-C--:B------:R-:W-:Y:S01]  /*1950*/  LEA R61, R7, R21.reuse, 0x7 ;  /* 0x00000015073d7211 */ /* 0x080fe200078e38ff */
[--C-:B------:R-:W-:Y:S01]  /*1960*/  IMAD R46, R32, 0x9c, R21.reuse ;  /* 0x0000009c202e7824 */ /* 0x100fe200078e0215 */
[----:B------:R-:W-:Y:S01]  /*1970*/  SHF.L.U32 R4, R53, 0x2, RZ ;  /* 0x0000000235047819 */ /* 0x000fe200000006ff */
[--C-:B------:R-:W-:Y:S01]  /*1980*/  IMAD R47, R33, 0x9c, R21.reuse ;  /* 0x0000009c212f7824 */ /* 0x100fe200078e0215 */
[----:B------:R-:W-:Y:S01]  /*1990*/  LOP3.LUT R10, R10, 0x3c, RZ, 0xfc, !PT ;  /* 0x0000003c0a0a7812 */ /* 0x000fe200078efcff */
[--C-:B------:R-:W-:Y:S01]  /*19a0*/  IMAD R64, R64, 0x9c, R21.reuse ;  /* 0x0000009c40407824 */ /* 0x100fe200078e0215 */
[-C--:B------:R-:W-:Y:S01]  /*19b0*/  LEA R63, R8, R21.reuse, 0x7 ;  /* 0x00000015083f7211 */ /* 0x080fe200078e38ff */
[----:B------:R1:W-:Y:S01]  /*19c0*/  LDGSTS.E.BYPASS.128 [R4], [R160.64] ;  /* 0x00000000a0047fae */ /* 0x0003e2000b901c4a */
[----:B------:R-:W-:Y:S01]  /*19d0*/  SHF.L.U32 R5, R55, 0x2, RZ ;  /* 0x0000000237057819 */ /* 0x000fe200000006ff */
[--C-:B------:R-:W-:Y:S01]  /*19e0*/  IMAD R48, R34, 0x9c, R21.reuse ;  /* 0x0000009c22307824 */ /* 0x100fe200078e0215 */
[-C--:B------:R-:W-:Y:S01]  /*19f0*/  LEA R65, R9, R21.reuse, 0x7 ;  /* 0x0000001509417211 */ /* 0x080fe200078e38ff */
[--C-:B------:R-:W-:Y:S01]  /*1a00*/  IMAD R66, R66, 0x9c, R21.reuse ;  /* 0x0000009c42427824 */ /* 0x100fe200078e0215 */
[----:B------:R-:W-:Y:S01]  /*1a10*/  SHF.L.U32 R6, R57, 0x2, RZ ;  /* 0x0000000239067819 */ /* 0x000fe200000006ff */
[----:B------:R1:W-:Y:S01]  /*1a20*/  LDGSTS.E.BYPASS.128 [R5], [R158.64] ;  /* 0x000000009e057fae */ /* 0x0003e2000b901c4a */
[----:B------:R-:W-:Y:S01]  /*1a30*/  LEA R11, R11, R21, 0x7 ;  /* 0x000000150b0b7211 */ /* 0x000fe200078e38ff */
[----:B------:R-:W-:Y:S01]  /*1a40*/  IMAD.WIDE R56, R56, R147, c[0x0][0x168] ;  /* 0x00005a0038387625 */ /* 0x000fe200078e0293 */
[----:B------:R-:W-:Y:S01]  /*1a50*/  SHF.L.U32 R7, R59, 0x2, RZ ;  /* 0x000000023b077819 */ /* 0x000fe200000006ff */
[----:B------:R1:W-:Y:S01]  /*1a60*/  LDGSTS.E.BYPASS.128 [R6], [R156.64] ;  /* 0x000000009c067fae */ /* 0x0003e2000b901c4a */
[----:B------:R-:W-:Y:S01]  /*1a70*/  IADD3 R37, R42, -R37, RZ ;  /* 0x800000252a257210 */ /* 0x000fe20007ffe0ff */
[--C-:B------:R-:W-:Y:S01]  /*1a80*/  IMAD R42, R28, 0x9c, R21.reuse ;  /* 0x0000009c1c2a7824 */ /* 0x100fe200078e0215 */
[----:B------:R-:W-:Y:S01]  /*1a90*/  IADD3 R38, R43, -R38, RZ ;  /* 0x800000262b267210 */ /* 0x000fe20007ffe0ff */
[--C-:B------:R-:W-:Y:S01]  /*1aa0*/  IMAD R43, R29, 0x9c, R21.reuse ;  /* 0x0000009c1d2b7824 */ /* 0x100fe200078e0215 */
[----:B------:R-:W-:Y:S01]  /*1ab0*/  LEA R12, R12, R21, 0x7 ;  /* 0x000000150c0c7211 */ /* 0x000fe200078e38ff */
[----:B------:R-:W-:Y:S01]  /*1ac0*/  IMAD.WIDE R58, R58, R147, c[0x0][0x168] ;  /* 0x00005a003a3a7625 */ /* 0x000fe200078e0293 */
[----:B------:R-:W-:Y:S01]  /*1ad0*/  SHF.L.U32 R8, R61, 0x2, RZ ;  /* 0x000000023d087819 */ /* 0x000fe200000006ff */
[----:B------:R1:W-:Y:S01]  /*1ae0*/  LDGSTS.E.BYPASS.128 [R7], [R154.64] ;  /* 0x000000009a077fae */ /* 0x0003e2000b901c4a */
[-C--:B------:R-:W-:Y:S01]  /*1af0*/  LEA R13, R13, R21.reuse, 0x7 ;  /* 0x000000150d0d7211 */ /* 0x080fe200078e38ff */
[--C-:B------:R-:W-:Y:S01]  /*1b00*/  IMAD R23, R23, 0x9c, R21.reuse ;  /* 0x0000009c17177824 */ /* 0x100fe200078e0215 */
[-C--:B------:R-:W-:Y:S01]  /*1b10*/  LEA R67, R10, R21.reuse, 0x7 ;  /* 0x000000150a437211 */ /* 0x080fe200078e38ff */
[--C-:B------:R-:W-:Y:S01]  /*1b20*/  IMAD R22, R24, 0x9c, R21.reuse ;  /* 0x0000009c18167824 */ /* 0x100fe200078e0215 */
[----:B------:R-:W-:Y:S01]  /*1b30*/  SHF.L.U32 R9, R63, 0x2, RZ ;  /* 0x000000023f097819 */ /* 0x000fe200000006ff */
        /* <DEDUP_REMOVED lines=9> */
[----:B------:R-:W-:Y:S01]  /*1bd0*/  LEA R16, R16, R21, 0x7 ;  /* 0x0000001510107211 */ /* 0x000fe200078e38ff */
[----:B------:R-:W-:Y:S01]  /*1be0*/  IMAD.WIDE R28, R39, R147, c[0x0][0x170] ;  /* 0x00005c00271c7625 */ /* 0x000fe200078e0293 */
[----:B------:R-:W-:Y:S01]  /*1bf0*/  SHF.L.U32 R12, R12, 0x2, RZ ;  /* 0x000000020c0c7819 */ /* 0x000fe200000006ff */
[----:B------:R1:W-:Y:S01]  /*1c00*/  LDGSTS.E.BYPASS.128 [R8], [R152.64] ;  /* 0x0000000098087fae */ /* 0x0003e2000b901c4a */
[----:B------:R-:W-:Y:S01]  /*1c10*/  LEA R17, R17, R21, 0x7 ;  /* 0x0000001511117211 */ /* 0x000fe200078e38ff */
[-C--:B------:R-:W-:Y:S01]  /*1c20*/  IMAD.WIDE R30, R40, R147.reuse, c[0x0][0x170] ;  /* 0x00005c00281e7625 */ /* 0x080fe200078e0293 */
[----:B------:R-:W-:Y:S01]  /*1c30*/  SHF.L.U32 R13, R13, 0x2, RZ ;  /* 0x000000020d0d7819 */ /* 0x000fe200000006ff */
[----:B------:R1:W-:Y:S01]  /*1c40*/  LDGSTS.E.BYPASS.128 [R9], [R150.64] ;  /* 0x0000000096097fae */ /* 0x0003e2000b901c4a */
[----:B------:R-:W-:Y:S01]  /*1c50*/  SHF.L.U32 R14, R14, 0x2, RZ ;  /* 0x000000020e0e7819 */ /* 0x000fe200000006ff */
[-C--:B------:R-:W-:Y:S01]  /*1c60*/  IMAD.WIDE R32, R41, R147.reuse, c[0x0][0x170] ;  /* 0x00005c0029207625 */ /* 0x080fe200078e0293 */
[----:B------:R-:W-:Y:S01]  /*1c70*/  SHF.L.U32 R15, R15, 0x2, RZ ;  /* 0x000000020f0f7819 */ /* 0x000fe200000006ff */
[----:B------:R1:W-:Y:S01]  /*1c80*/  LDGSTS.E.BYPASS.128 [R10], [R148.64] ;  /* 0x00000000940a7fae */ /* 0x0003e2000b901c4a */
[----:B------:R-:W-:Y:S01]  /*1c90*/  SHF.L.U32 R16, R16, 0x2, RZ ;  /* 0x0000000210107819 */ /* 0x000fe200000006ff */
[-C--:B------:R-:W-:Y:S01]  /*1ca0*/  IMAD.WIDE R60, R60, R147.reuse, c[0x0][0x168] ;  /* 0x00005a003c3c7625 */ /* 0x080fe200078e0293 */
[----:B------:R-:W-:Y:S01]  /*1cb0*/  SHF.L.U32 R17, R17, 0x2, RZ ;  /* 0x0000000211117819 */ /* 0x000fe200000006ff */
[----:B------:R1:W-:Y:S01]  /*1cc0*/  LDGSTS.E.BYPASS.128 [R11], [R56.64] ;  /* 0x00000000380b7fae */ /* 0x0003e2000b901c4a */
[----:B------:R-:W-:Y:S01]  /*1cd0*/  ISETP.GE.U32.AND P0, PT, R21, 0x1c, PT ;  /* 0x0000001c1500780c */ /* 0x000fe20003f06070 */
[----:B------:R-:W-:Y:S01]  /*1ce0*/  IMAD R146, R18, 0x9c, R21 ;  /* 0x0000009c12927824 */ /* 0x000fe200078e0215 */
[----:B------:R-:W-:Y:S01]  /*1cf0*/  SHF.L.U32 R18, R67, 0x2, RZ ;  /* 0x0000000243127819 */ /* 0x000fe200000006ff */
[----:B------:R-:W-:Y:S01]  /*1d00*/  IMAD.WIDE R34, R42, R147, c[0x0][0x170] ;  /* 0x00005c002a227625 */ /* 0x000fe200078e0293 */
[----:B------:R1:W-:Y:S01]  /*1d10*/  LDGSTS.E.BYPASS.128 [R12], [R58.64] ;  /* 0x000000003a0c7fae */ /* 0x0003e2000b901c4a */
[----:B------:R-:W-:-:S02]  /*1d20*/  SHF.L.U32 R19, R19, 0x5, RZ ;  /* 0x0000000513137819 */ /* 0x000fc400000006ff */
[-C--:B------:R-:W-:Y:S01]  /*1d30*/  IMAD.WIDE R36, R43, R147.reuse, c[0x0][0x170] ;  /* 0x00005c002b247625 */ /* 0x080fe200078e0293 */
[----:B------:R1:W-:Y:S01]  /*1d40*/  LDGSTS.E.BYPASS.128 [R13], [R60.64] ;  /* 0x000000003c0d7fae */ /* 0x0003e2000b901c4a */
[----:B------:R-:W-:Y:S02]  /*1d50*/  LOP3.LUT R19, R19, 0x3e00, RZ, 0xc0, !PT ;  /* 0x00003e0013137812 */ /* 0x000fe400078ec0ff */
[----:B------:R-:W-:Y:S01]  /*1d60*/  IMAD.WIDE R38, R44, R147, c[0x0][0x170] ;  /* 0x00005c002c267625 */ /* 0x000fe200078e0293 */
[----:B------:R-:W-:-:S03]  /*1d70*/  LOP3.LUT R20, R20, 0x3c, RZ, 0xc0, !PT ;  /* 0x0000003c14147812 */ /* 0x000fc600078ec0ff */
[----:B------:R-:W-:-:S04]  /*1d80*/  IMAD.WIDE R40, R45, R147, c[0x0][0x170] ;  /* 0x00005c002d287625 */ /* 0x000fc800078e0293 */
[----:B------:R-:W-:-:S04]  /*1d90*/  IMAD.WIDE R62, R62, R147, c[0x0][0x168] ;  /* 0x00005a003e3e7625 */ /* 0x000fc800078e0293 */
[-C--:B------:R-:W-:Y:S01]  /*1da0*/  IMAD.WIDE R42, R46, R147.reuse, c[0x0][0x170] ;  /* 0x00005c002e2a7625 */ /* 0x080fe200078e0293 */
[----:B------:R1:W-:Y:S03]  /*1db0*/  LDGSTS.E.BYPASS.128 [R14], [R62.64] ;  /* 0x000000003e0e7fae */ /* 0x0003e6000b901c4a */
[----:B------:R-:W-:-:S04]  /*1dc0*/  IMAD.WIDE R44, R47, R147, c[0x0][0x170] ;  /* 0x00005c002f2c7625 */ /* 0x000fc800078e0293 */
[----:B------:R-:W-:-:S04]  /*1dd0*/  IMAD.WIDE R64, R64, R147, c[0x0][0x168] ;  /* 0x00005a0040407625 */ /* 0x000fc800078e0293 */
[-C--:B------:R-:W-:Y:S01]  /*1de0*/  IMAD.WIDE R46, R48, R147.reuse, c[0x0][0x170] ;  /* 0x00005c00302e7625 */ /* 0x080fe200078e0293 */
[----:B------:R1:W-:Y:S03]  /*1df0*/  LDGSTS.E.BYPASS.128 [R15], [R64.64] ;  /* 0x00000000400f7fae */ /* 0x0003e6000b901c4a */
[----:B------:R-:W-:-:S04]  /*1e00*/  IMAD.WIDE R66, R66, R147, c[0x0][0x168] ;  /* 0x00005a0042427625 */ /* 0x000fc800078e0293 */
[-C--:B------:R-:W-:Y:S01]  /*1e10*/  IMAD.WIDE R24, R23, R147.reuse, c[0x0][0x170] ;  /* 0x00005c0017187625 */ /* 0x080fe200078e0293 */
[----:B------:R1:W-:Y:S03]  /*1e20*/  LDGSTS.E.BYPASS.128 [R16], [R66.64] ;  /* 0x0000000042107fae */ /* 0x0003e6000b901c4a */
[----:B------:R-:W-:Y:S01]  /*1e30*/  IMAD.WIDE R26, R22, R147, c[0x0][0x170] ;  /* 0x00005c00161a7625 */ /* 0x000fe200078e0293 */
[----:B------:R-:W-:-:S03]  /*1e40*/  MOV R22, 0x3 ;  /* 0x0000000300167802 */ /* 0x000fc60000000f00 */
[----:B------:R-:W-:-:S04]  /*1e50*/  IMAD.WIDE R48, R49, R147, c[0x0][0x170] ;  /* 0x00005c0031307625 */ /* 0x000fc800078e0293 */
[----:B------:R-:W-:-:S04]  /*1e60*/  IMAD.WIDE R50, R50, R147, c[0x0][0x170] ;  /* 0x00005c0032327625 */ /* 0x000fc800078e0293 */
[----:B------:R-:W-:-:S04]  /*1e70*/  IMAD.WIDE R52, R52, R147, c[0x0][0x170] ;  /* 0x00005c0034347625 */ /* 0x000fc800078e0293 */
[----:B------:R-:W-:-:S04]  /*1e80*/  IMAD.WIDE R54, R54, R147, c[0x0][0x170] ;  /* 0x00005c0036367625 */ /* 0x000fc800078e0293 */
[----:B------:R-:W-:-:S04]  /*1e90*/  IMAD.WIDE R144, R144, R147, c[0x0][0x168] ;  /* 0x00005a0090907625 */ /* 0x000fc800078e0293 */
[----:B------:R-:W-:Y:S01]  /*1ea0*/  IMAD.WIDE R146, R146, R147, c[0x0][0x168] ;  /* 0x00005a0092927625 */ /* 0x000fe200078e0293 */
[----:B------:R1:W-:Y:S04]  /*1eb0*/  LDGSTS.E.BYPASS.128 [R17], [R144.64] ;  /* 0x0000000090117fae */ /* 0x0003e8000b901c4a */
[----:B------:R1:W-:Y:S04]  /*1ec0*/  LDGSTS.E.BYPASS.128 [R18], [R146.64] ;  /* 0x0000000092127fae */ /* 0x0003e8000b901c4a */
[----:B------:R-:W0:Y:S04]  /*1ed0*/  LDGDEPBAR ;  /* 0x00000000000079af */ /* 0x000e280000000000 */
[----:B------:R1:W-:Y:S04]  /*1ee0*/  LDGSTS.E.BYPASS.128 [R3+0x20000], [R24.64] ;  /* 0x2000000018037fae */ /* 0x0003e8000b901c4a */
        /* <DEDUP_REMOVED lines=15> */
[----:B------:R-:W0:Y:S04]  /*1fe0*/  LDGDEPBAR ;  /* 0x00000000000079af */ /* 0x000e280000000000 */
[----:B------:R-:W-:Y:S06]  /*1ff0*/  BAR.SYNC 0x0 ;  /* 0x0000000000007b1d */ /* 0x000fec0000000000 */
[----:B------:R-:W-:Y:S01]  /*2000*/  @!PT LDS RZ, [RZ] ;  /* 0x00000000fffff984 */ /* 0x000fe20000000800 */
[----:B------:R-:W-:Y:S01]  /*2010*/  @!PT LDS RZ, [RZ] ;  /* 0x00000000fffff984 */ /* 0x000fe20000000800 */
[----:B------:R-:W-:Y:S01]  /*2020*/  @!PT LDS RZ, [RZ] ;  /* 0x00000000fffff984 */ /* 0x000fe20000000800 */
[----:B------:R1:W-:Y:S04]  /*2030*/  LDGSTS.E.BYPASS.128 [R3+0x8000], [R162.64+0x200], !P0 ;  /* 0x08000200a2037fae */ /* 0x0003e8000c101c4a */
        /* <DEDUP_REMOVED lines=15> */
[----:B------:R-:W0:Y:S04]  /*2130*/  LDGDEPBAR ;  /* 0x00000000000079af */ /* 0x000e280000000000 */
        /* <DEDUP_REMOVED lines=17> */
[----:B------:R-:W-:Y:S06]  /*2250*/  BAR.SYNC 0x0 ;  /* 0x0000000000007b1d */ /* 0x000fec0000000000 */
[----:B------:R-:W-:Y:S01]  /*2260*/  @!PT LDS RZ, [RZ] ;  /* 0x00000000fffff984 */ /* 0x000fe20000000800 */
[----:B------:R-:W-:Y:S01]  /*2270*/  @!PT LDS RZ, [RZ] ;  /* 0x00000000fffff984 */ /* 0x000fe20000000800 */
[----:B------:R-:W-:Y:S01]  /*2280*/  @!PT LDS RZ, [RZ] ;  /* 0x00000000fffff984 */ /* 0x000fe20000000800 */
[----:B------:R1:W-:Y:S04]  /*2290*/  LDGSTS.E.BYPASS.128 [R3+0x10000], [R162.64+0x400], !PT ;  /* 0x10000400a2037fae */ /* 0x0003e8000f901c4a */
        /* <DEDUP_REMOVED lines=15> */
[----:B------:R-:W0:Y:S04]  /*2390*/  LDGDEPBAR ;  /* 0x00000000000079af */ /* 0x000e280000000000 */
        /* <DEDUP_REMOVED lines=54> */
[----:B------:R-:W0:Y:S01]  /*2700*/  LDGDEPBAR ;  /* 0x00000000000079af */ /* 0x000e220000000000 */
[----:B------:R-:W-:-:S04]  /*2710*/  DEPBAR.LE SB0, 0x6 ;  /* 0x000081800000791a */ /* 0x000fc80000000000 */
[----:B-1----:R-:W-:Y:S06]  /*2720*/  BAR.SYNC 0x0 ;  /* 0x0000000000007b1d */ /* 0x002fec0000000000 */
.L_x_1:
[----:B------:R-:W-:Y:S01]  /*2730*/  LEA R21, R20, UR8, 0x9 ;  /* 0x0000000814157c11 */ /* 0x000fe2000f8e48ff */
[----:B------:R-:W-:Y:S01]  /*2740*/  LDS.128 R68, [R19.X4+UR4] ;  /* 0x0000000413447984 */ /* 0x000fe20008004c00 */
[----:B------:R-:W-:-:S03]  /*2750*/  IADD3 R22, R22, 0x1, RZ ;  /* 0x0000000116167810 */ /* 0x000fc60007ffe0ff */
[----:B------:R-:W1:Y:S01]  /*2760*/  LDS.128 R72, [R21+0x600] ;  /* 0x0006000015487984 */ /* 0x000e620000000c00 */
[----:B------:R-:W-:-:S03]  /*2770*/  ISETP.GE.AND P0, PT, R22, 0x4, PT ;  /* 0x000000041600780c */ /* 0x000fc60003f06270 */
[----:B------:R-:W2:Y:S04]  /*2780*/  LDS.128 R80, [R21+0x200] ;  /* 0x0002000015507984 */ /* 0x000ea80000000c00 */
[----:B------:R-:W3:Y:S04]  /*2790*/  LDS.128 R84, [R21] ;  /* 0x0000000015547984 */ /* 0x000ee80000000c00 */
[----:B------:R-:W4:Y:S04]  /*27a0*/  LDS.128 R88, [R21+0x400] ;  /* 0x0004000015587984 */ /* 0x000f280000000c00 */
[----:B------:R-:W5:Y:S04]  /*27b0*/  LDS.128 R92, [R19.X4+UR4+0x200] ;  /* 0x00020004135c7984 */ /* 0x000f680008004c00 */
[----:B------:R-:W5:Y:S04]  /*27c0*/  LDS.128 R76, [R19.X4+UR4+0x400] ;  /* 0x00040004134c7984 */ /* 0x000f680008004c00 */
[----:B------:R-:W-:Y:S01]  /*27d0*/  LDS.128 R108, [R21+0x610] ;  /* 0x00061000156c7984 */ /* 0x000fe20000000c00 */
[C---:B-1----:R-:W-:Y:S01]  /*27e0*/  FFMA R98, R68.reuse, R72, R139 ;  /* 0x0000004844627223 */ /* 0x042fe2000000008b */
[----:B--2---:R-:W-:-:S03]  /*27f0*/  FFMA R96, R68, R80, R137 ;  /* 0x0000005044607223 */ /* 0x004fc60000000089 */
[C---:B------:R-:W-:Y:S01]  /*2800*/  FFMA R23, R69.reuse, R73, R98 ;  /* 0x0000004945177223 */ /* 0x040fe20000000062 */
[----:B---3--:R-:W-:Y:S01]  /*2810*/  FFMA R136, R68, R84, R136 ;  /* 0x0000005444887223 */ /* 0x008fe20000000088 */
[C---:B------:R-:W-:Y:S02]  /*2820*/  FFMA R103, R69.reuse, R81, R96 ;  /* 0x0000005145677223 */ /* 0x040fe40000000060 */
[----:B------:R-:W-:Y:S01]  /*2830*/  FFMA R102, R70, R74, R23 ;  /* 0x0000004a46667223 */ /* 0x000fe20000000017 */
[----:B------:R-:W1:Y:S01]  /*2840*/  LDS.128 R96, [R19.X4+UR4+0x600] ;  /* 0x0006000413607984 */ /* 0x000e620008004c00 */
[----:B----4-:R-:W-:Y:S01]  /*2850*/  FFMA R68, R68, R88, R138 ;  /* 0x0000005844447223 */ /* 0x010fe2000000008a */
[----:B------:R-:W-:Y:S01]  /*2860*/  FFMA R101, R69, R85, R136 ;  /* 0x0000005545657223 */ /* 0x000fe20000000088 */
[C---:B------:R-:W-:Y:S01]  /*2870*/  FFMA R100, R70.reuse, R82, R103 ;  /* 0x0000005246647223 */ /* 0x040fe20000000067 */
[----:B------:R-:W-:Y:S01]  /*2880*/  FFMA R187, R71, R75, R102 ;  /* 0x0000004b47bb7223 */ /* 0x000fe20000000066 */
[----:B------:R-:W-:Y:S01]  /*2890*/  FFMA R69, R69, R89, R68 ;  /* 0x0000005945457223 */ /* 0x000fe20000000044 */
[----:B------:R-:W-:Y:S01]  /*28a0*/  FFMA R68, R70, R86, R101 ;  /* 0x0000005646447223 */ /* 0x000fe20000000065 */
[C---:B-----5:R-:W-:Y:S01]  /*28b0*/  FFMA R134, R92.reuse, R88, R134 ;  /* 0x000000585c867223 */ /* 0x060fe20000000086 */
[----:B------:R-:W-:Y:S01]  /*28c0*/  FFMA R132, R92, R84, R132 ;  /* 0x000000545c847223 */ /* 0x000fe20000000084 */
[----:B------:R-:W-:Y:S01]  /*28d0*/  FFMA R70, R70, R90, R69 ;  /* 0x0000005a46467223 */ /* 0x000fe20000000045 */
[----:B------:R-:W-:Y:S01]  /*28e0*/  FFMA R185, R71, R87, R68 ;  /* 0x0000005747b97223 */ /* 0x000fe20000000044 */
[C---:B------:R-:W-:Y:S01]  /*28f0*/  FFMA R68, R92.reuse, R72, R135 ;  /* 0x000000485c447223 */ /* 0x040fe20000000087 */
[----:B------:R-:W-:Y:S01]  /*2900*/  FFMA R92, R92, R80, R133 ;  /* 0x000000505c5c7223 */ /* 0x000fe20000000085 */
[C---:B------:R-:W-:Y:S01]  /*2910*/  FFMA R101, R93.reuse, R89, R134 ;  /* 0x000000595d657223 */ /* 0x040fe20000000086 */
[C---:B------:R-:W-:Y:S01]  /*2920*/  FFMA R103, R93.reuse, R85, R132 ;  /* 0x000000555d677223 */ /* 0x040fe20000000084 */
[C---:B------:R-:W-:Y:S01]  /*2930*/  FFMA R23, R93.reuse, R73, R68 ;  /* 0x000000495d177223 */ /* 0x040fe20000000044 */
[----:B------:R-:W-:Y:S01]  /*2940*/  FFMA R93, R93, R81, R92 ;  /* 0x000000515d5d7223 */ /* 0x000fe2000000005c */
[C---:B------:R-:W-:Y:S01]  /*2950*/  FFMA R183, R71.reuse, R83, R100 ;  /* 0x0000005347b77223 */ /* 0x040fe20000000064 */
[----:B------:R-:W-:Y:S01]  /*2960*/  FFMA R191, R71, R91, R70 ;  /* 0x0000005b47bf7223 */ /* 0x000fe20000000046 */
[C---:B------:R-:W-:Y:S01]  /*2970*/  FFMA R100, R94.reuse, R90, R101 ;  /* 0x0000005a5e647223 */ /* 0x040fe20000000065 */
[----:B------:R-:W2:Y:S01]  /*2980*/  LDS.128 R68, [R19.X4+UR4+0x4000] ;  /* 0x0040000413447984 */ /* 0x000ea20008004c00 */
[C---:B------:R-:W-:Y:S01]  /*2990*/  FFMA R92, R94.reuse, R82, R93 ;  /* 0x000000525e5c7223 */ /* 0x040fe2000000005d */
[C---:B------:R-:W-:Y:S01]  /*29a0*/  FFMA R102, R94.reuse, R74, R23 ;  /* 0x0000004a5e667223 */ /* 0x040fe20000000017 */
[----:B------:R-:W-:Y:S01]  /*29b0*/  FFMA R94, R94, R86, R103 ;  /* 0x000000565e5e7223 */ /* 0x000fe20000000067 */
[C---:B------:R-:W-:Y:S01]  /*29c0*/  FFMA R130, R76.reuse, R88, R130 ;  /* 0x000000584c827223 */ /* 0x040fe20000000082 */
[C---:B------:R-:W-:Y:S01]  /*29d0*/  FFMA R181, R95.reuse, R83, R92 ;  /* 0x000000535fb57223 */ /* 0x040fe2000000005c */
[C---:B------:R-:W-:Y:S01]  /*29e0*/  FFMA R92, R76.reuse, R72, R131 ;  /* 0x000000484c5c7223 */ /* 0x040fe20000000083 */
[C---:B------:R-:W-:Y:S01]  /*29f0*/  FFMA R128, R76.reuse, R84, R128 ;  /* 0x000000544c807223 */ /* 0x040fe20000000080 */
[----:B------:R-:W-:Y:S01]  /*2a00*/  FFMA R76, R76, R80, R129 ;  /* 0x000000504c4c7223 */ /* 0x000fe20000000081 */
[C---:B------:R-:W-:Y:S01]  /*2a10*/  FFMA R177, R95.reuse, R91, R100 ;  /* 0x0000005b5fb17223 */ /* 0x040fe20000000064 */
[C---:B------:R-:W-:Y:S01]  /*2a20*/  FFMA R189, R95.reuse, R75, R102 ;  /* 0x0000004b5fbd7223 */ /* 0x040fe20000000066 */
[----:B------:R-:W-:Y:S01]  /*2a30*/  FFMA R195, R95, R87, R94 ;  /* 0x000000575fc37223 */ /* 0x000fe2000000005e */
[C---:B------:R-:W-:Y:S01]  /*2a40*/  FFMA R23, R77.reuse, R73, R92 ;  /* 0x000000494d177223 */ /* 0x040fe2000000005c */
[C---:B------:R-:W-:Y:S01]  /*2a50*/  FFMA R101, R77.reuse, R89, R130 ;  /* 0x000000594d657223 */ /* 0x040fe20000000082 */
[----:B------:R-:W3:Y:S01]  /*2a60*/  LDS.128 R92, [R19.X4+UR4+0x4200] ;  /* 0x00420004135c7984 */ /* 0x000ee20008004c00 */
[C---:B------:R-:W-:Y:S01]  /*2a70*/  FFMA R103, R77.reuse, R85, R128 ;  /* 0x000000554d677223 */ /* 0x040fe20000000080 */
[----:B------:R-:W-:Y:S01]  /*2a80*/  FFMA R77, R77, R81, R76 ;  /* 0x000000514d4d7223 */ /* 0x000fe2000000004c */
[C---:B------:R-:W-:Y:S01]  /*2a90*/  FFMA R100, R78.reuse, R90, R101 ;  /* 0x0000005a4e647223 */ /* 0x040fe20000000065 */
[----:B------:R-:W-:-:S02]  /*2aa0*/  FFMA R102, R78, R74, R23 ;  /* 0x0000004a4e667223 */ /* 0x000fc40000000017 */
[C---:B------:R-:W-:Y:S01]  /*2ab0*/  FFMA R76, R78.reuse, R82, R77 ;  /* 0x000000524e4c7223 */ /* 0x040fe2000000004d */
[----:B------:R-:W-:Y:S01]  /*2ac0*/  FFMA R78, R78, R86, R103 ;  /* 0x000000564e4e7223 */ /* 0x000fe20000000067 */
[C---:B-1----:R-:W-:Y:S01]  /*2ad0*/  FFMA R124, R96.reuse, R84, R124 ;  /* 0x00000054607c7223 */ /* 0x042fe2000000007c */
[C---:B------:R-:W-:Y:S01]  /*2ae0*/  FFMA R126, R96.reuse, R88, R126 ;  /* 0x00000058607e7223 */ /* 0x040fe2000000007e */
[C---:B------:R-:W-:Y:S01]  /*2af0*/  FFMA R175, R79.reuse, R83, R76 ;  /* 0x000000534faf7223 */ /* 0x040fe2000000004c */
[C---:B------:R-:W-:Y:S01]  /*2b00*/  FFMA R179, R79.reuse, R91, R100 ;  /* 0x0000005b4fb37223 */ /* 0x040fe20000000064 */
[C---:B------:R-:W-:Y:S01]  /*2b10*/  FFMA R193, R79.reuse, R75, R102 ;  /* 0x0000004b4fc17223 */ /* 0x040fe20000000066 */
        /* <DEDUP_REMOVED lines=8> */
[C---:B------:R-:W-:Y:S01]  /*2ba0*/  FFMA R100, R98.reuse, R90, R77 ;  /* 0x0000005a62647223 */ /* 0x040fe2000000004d */
[C---:B------:R-:W-:Y:S01]  /*2bb0*/  FFMA R102, R98.reuse, R74, R23 ;  /* 0x0000004a62667223 */ /* 0x040fe20000000017 */
[----:B------:R-:W1:Y:S01]  /*2bc0*/  LDS.128 R76, [R19.X4+UR4+0x4400] ;  /* 0x00440004134c7984 */ /* 0x000e620008004c00 */
[----:B------:R-:W-:Y:S01]  /*2bd0*/  FFMA R98, R98, R82, R97 ;  /* 0x0000005262627223 */ /* 0x000fe20000000061 */
[C---:B------:R-:W-:Y:S01]  /*2be0*/  FFMA R169, R99.reuse, R87, R96 ;  /* 0x0000005763a97223 */ /* 0x040fe20000000060 */
[C---:B--2---:R-:W-:Y:S01]  /*2bf0*/  FFMA R96, R68.reuse, R80, R121 ;  /* 0x0000005044607223 */ /* 0x044fe20000000079 */
[C---:B------:R-:W-:Y:S01]  /*2c00*/  FFMA R122, R68.reuse, R88, R122 ;  /* 0x00000058447a7223 */ /* 0x040fe2000000007a */
[C---:B------:R-:W-:Y:S01]  /*2c10*/  FFMA R137, R99.reuse, R83, R98 ;  /* 0x0000005363897223 */ /* 0x040fe20000000062 */
[C---:B------:R-:W-:Y:S01]  /*2c20*/  FFMA R98, R68.reuse, R72, R123 ;  /* 0x0000004844627223 */ /* 0x040fe2000000007b */
[C---:B------:R-:W-:Y:S01]  /*2c30*/  FFMA R131, R99.reuse, R91, R100 ;  /* 0x0000005b63837223 */ /* 0x040fe20000000064 */
[----:B------:R-:W-:Y:S01]  /*2c40*/  FFMA R133, R99, R75, R102 ;  /* 0x0000004b63857223 */ /* 0x000fe20000000066 */
        /* <DEDUP_REMOVED lines=8> */
[----:B------:R-:W2:Y:S01]  /*2cd0*/  LDS.128 R96, [R19.X4+UR4+0x4600] ;  /* 0x0046000413607984 */ /* 0x000ea20008004c00 */
[----:B------:R-:W-:Y:S01]  /*2ce0*/  FFMA R70, R70, R86, R69 ;  /* 0x0000005646467223 */ /* 0x000fe20000000045 */
[C---:B------:R-:W-:Y:S01]  /*2cf0*/  FFMA R171, R71.reuse, R83, R68 ;  /* 0x0000005347ab7223 */ /* 0x040fe20000000044 */
[C---:B---3--:R-:W-:Y:S01]  /*2d00*/  FFMA R68, R92.reuse, R80, R117 ;  /* 0x000000505c447223 */ /* 0x048fe20000000075 */
        /* <DEDUP_REMOVED lines=12> */
[----:B------:R-:W-:Y:S01]  /*2dd0*/  LDS.128 R100, [R21+0x10] ;  /* 0x0000100015647984 */ /* 0x000fe20000000c00 */
[C---:B------:R-:W-:Y:S01]  /*2de0*/  FFMA R126, R94.reuse, R74, R23 ;  /* 0x0000004a5e7e7223 */ /* 0x040fe20000000017 */
[----:B------:R-:W-:Y:S01]  /*2df0*/  FFMA R94, R94, R90, R93 ;  /* 0x0000005a5e5e7223 */ /* 0x000fe2000000005d */
[C---:B------:R-:W-:Y:S01]  /*2e00*/  FFMA R173, R95.reuse, R83, R92 ;  /* 0x000000535fad7223 */ /* 0x040fe2000000005c */
[----:B------:R-:W3:Y:S01]  /*2e10*/  LDS.128 R68, [R19.X4+UR4+0x10] ;  /* 0x0000100413447984 */ /* 0x000ee20008004c00 */
[C---:B------:R-:W-:Y:S01]  /*2e20*/  FFMA R165, R95.reuse, R75, R126 ;  /* 0x0000004b5fa57223 */ /* 0x040fe2000000007e */
[C---:B------:R-:W-:Y:S01]  /*2e30*/  FFMA R143, R95.reuse, R91, R94 ;  /* 0x0000005b5f8f7223 */ /* 0x040fe2000000005e */
[C---:B-1----:R-:W-:Y:S01]  /*2e40*/  FFMA R94, R76.reuse, R72, R115 ;  /* 0x000000484c5e7223 */ /* 0x042fe20000000073 */
[----:B------:R-:W1:Y:S01]  /*2e50*/  LDS.128 R116, [R21+0x210] ;  /* 0x0002100015747984 */ /* 0x000e620000000c00 */
[C---:B------:R-:W-:Y:S01]  /*2e60*/  FFMA R92, R76.reuse, R80, R113 ;  /* 0x000000504c5c7223 */ /* 0x040fe20000000071 */
[C---:B------:R-:W-:Y:S01]  /*2e70*/  FFMA R114, R76.reuse, R88, R114 ;  /* 0x000000584c727223 */ /* 0x040fe20000000072 */
[----:B------:R-:W-:Y:S01]  /*2e80*/  FFMA R135, R95, R87, R124 ;  /* 0x000000575f877223 */ /* 0x000fe2000000007c */
[----:B------:R-:W4:Y:S01]  /*2e90*/  LDS.128 R120, [R21+0x410] ;  /* 0x0004100015787984 */ /* 0x000f220000000c00 */
[----:B------:R-:W-:Y:S01]  /*2ea0*/  FFMA R76, R76, R84, R112 ;  /* 0x000000544c4c7223 */ /* 0x000fe20000000070 */
[C---:B------:R-:W-:Y:S01]  /*2eb0*/  FFMA R113, R77.reuse, R73, R94 ;  /* 0x000000494d717223 */ /* 0x040fe2000000005e */
[C---:B------:R-:W-:Y:S01]  /*2ec0*/  FFMA R115, R77.reuse, R81, R92 ;  /* 0x000000514d737223 */ /* 0x040fe2000000005c */
[C---:B------:R-:W-:Y:S01]  /*2ed0*/  FFMA R23, R77.reuse, R89, R114 ;  /* 0x000000594d177223 */ /* 0x040fe20000000072 */
[----:B------:R-:W5:Y:S01]  /*2ee0*/  LDS.128 R92, [R19.X4+UR4+0x210] ;  /* 0x00021004135c7984 */ /* 0x000f620008004c00 */
[----:B------:R-:W-:Y:S01]  /*2ef0*/  FFMA R77, R77, R85, R76 ;  /* 0x000000554d4d7223 */ /* 0x000fe2000000004c */
[C---:B------:R-:W-:Y:S01]  /*2f00*/  FFMA R112, R78.reuse, R74, R113 ;  /* 0x0000004a4e707223 */ /* 0x040fe20000000071 */
[----:B------:R-:W-:-:S02]  /*2f10*/  FFMA R114, R78, R90, R23 ;  /* 0x0000005a4e727223 */ /* 0x000fc40000000017 */
[C---:B------:R-:W-:Y:S01]  /*2f20*/  FFMA R76, R78.reuse, R86, R77 ;  /* 0x000000564e4c7223 */ /* 0x040fe2000000004d */
[----:B------:R-:W-:Y:S01]  /*2f30*/  FFMA R78, R78, R82, R115 ;  /* 0x000000524e4e7223 */ /* 0x000fe20000000073 */
[C---:B------:R-:W-:Y:S01]  /*2f40*/  FFMA R23, R79.reuse, R75, R112 ;  /* 0x0000004b4f177223 */ /* 0x040fe20000000070 */
[C---:B------:R-:W-:Y:S01]  /*2f50*/  FFMA R115, R79.reuse, R91, R114 ;  /* 0x0000005b4f737223 */ /* 0x040fe20000000072 */
[C---:B------:R-:W-:Y:S01]  /*2f60*/  FFMA R113, R79.reuse, R87, R76 ;  /* 0x000000574f717223 */ /* 0x040fe2000000004c */
[----:B------:R-:W-:Y:S01]  /*2f70*/  FFMA R125, R79, R83, R78 ;  /* 0x000000534f7d7223 */ /* 0x000fe2000000004e */
[C---:B--2---:R-:W-:Y:S01]  /*2f80*/  FFMA R72, R96.reuse, R72, R107 ;  /* 0x0000004860487223 */ /* 0x044fe2000000006b */
[----:B------:R-:W2:Y:S01]  /*2f90*/  LDS.128 R76, [R19.X4+UR4+0x410] ;  /* 0x00041004134c7984 */ /* 0x000ea20008004c00 */
[C---:B------:R-:W-:Y:S01]  /*2fa0*/  FFMA R80, R96.reuse, R80, R105 ;  /* 0x0000005060507223 */ /* 0x040fe20000000069 */
[C---:B------:R-:W-:Y:S01]  /*2fb0*/  FFMA R84, R96.reuse, R84, R104 ;  /* 0x0000005460547223 */ /* 0x040fe20000000068 */
        /* <DEDUP_REMOVED lines=12> */
[C---:B---3--:R-:W-:Y:S01]  /*3080*/  FFMA R74, R68.reuse, R100, R185 ;  /* 0x00000064444a7223 */ /* 0x048fe200000000b9 */
[C---:B------:R-:W-:Y:S01]  /*3090*/  FFMA R80, R68.reuse, R108, R187 ;  /* 0x0000006c44507223 */ /* 0x040fe200000000bb */
[----:B------:R-:W-:Y:S01]  /*30a0*/  FFMA R107, R99, R91, R90 ;  /* 0x0000005b636b7223 */ /* 0x000fe2000000005a */
[C---:B-1----:R-:W-:Y:S01]  /*30b0*/  FFMA R72, R68.reuse, R116, R183 ;  /* 0x0000007444487223 */ /* 0x042fe200000000b7 */
[C---:B------:R-:W-:Y:S01]  /*30c0*/  FFMA R83, R69.reuse, R101, R74 ;  /* 0x0000006545537223 */ /* 0x040fe2000000004a */
[C---:B------:R-:W-:Y:S01]  /*30d0*/  FFMA R81, R69.reuse, R109, R80 ;  /* 0x0000006d45517223 */ /* 0x040fe20000000050 */
[----:B------:R-:W-:Y:S01]  /*30e0*/  LDS.128 R96, [R19.X4+UR4+0x4410] ;  /* 0x0044100413607984 */ /* 0x000fe20008004c00 */
[----:B----4-:R-:W-:Y:S01]  /*30f0*/  FFMA R68, R68, R120, R191 ;  /* 0x0000007844447223 */ /* 0x010fe200000000bf */
[C---:B------:R-:W-:Y:S01]  /*3100*/  FFMA R85, R69.reuse, R117, R72 ;  /* 0x0000007545557223 */ /* 0x040fe20000000048 */
[C---:B------:R-:W-:Y:S01]  /*3110*/  FFMA R82, R70.reuse, R110, R81 ;  /* 0x0000006e46527223 */ /* 0x040fe20000000051 */
[----:B------:R-:W1:Y:S01]  /*3120*/  LDS.128 R72, [R19.X4+UR4+0x610] ;  /* 0x0006100413487984 */ /* 0x000e620008004c00 */
[----:B------:R-:W-:Y:S01]  /*3130*/  FFMA R69, R69, R121, R68 ;  /* 0x0000007945457223 */ /* 0x000fe20000000044 */
[C---:B------:R-:W-:Y:S01]  /*3140*/  FFMA R68, R70.reuse, R102, R83 ;  /* 0x0000006646447223 */ /* 0x040fe20000000053 */
[C---:B------:R-:W-:Y:S01]  /*3150*/  FFMA R80, R70.reuse, R118, R85 ;  /* 0x0000007646507223 */ /* 0x040fe20000000055 */
[C---:B------:R-:W-:Y:S01]  /*3160*/  FFMA R185, R71.reuse, R111, R82 ;  /* 0x0000006f47b97223 */ /* 0x040fe20000000052 */
[----:B------:R-:W-:Y:S01]  /*3170*/  FFMA R70, R70, R122, R69 ;  /* 0x0000007a46467223 */ /* 0x000fe20000000045 */
[C---:B------:R-:W-:Y:S01]  /*3180*/  FFMA R183, R71.reuse, R103, R68 ;  /* 0x0000006747b77223 */ /* 0x040fe20000000044 */
[C---:B-----5:R-:W-:Y:S01]  /*3190*/  FFMA R68, R92.reuse, R100, R195 ;  /* 0x000000645c447223 */ /* 0x060fe200000000c3 */
[C---:B------:R-:W-:Y:S01]  /*31a0*/  FFMA R187, R71.reuse, R119, R80 ;  /* 0x0000007747bb7223 */ /* 0x040fe20000000050 */
[----:B------:R-:W-:Y:S01]  /*31b0*/  FFMA R191, R71, R123, R70 ;  /* 0x0000007b47bf7223 */ /* 0x000fe20000000046 */
[C---:B------:R-:W-:Y:S01]  /*31c0*/  FFMA R70, R92.reuse, R108, R189 ;  /* 0x0000006c5c467223 */ /* 0x040fe200000000bd */
[C---:B------:R-:W-:Y:S01]  /*31d0*/  FFMA R80, R92.reuse, R120, R177 ;  /* 0x000000785c507223 */ /* 0x040fe200000000b1 */
[----:B------:R-:W-:Y:S01]  /*31e0*/  FFMA R92, R92, R116, R181 ;  /* 0x000000745c5c7223 */ /* 0x000fe200000000b5 */
[C---:B------:R-:W-:Y:S01]  /*31f0*/  FFMA R85, R93.reuse, R101, R68 ;  /* 0x000000655d557223 */ /* 0x040fe20000000044 */
[C---:B------:R-:W-:Y:S01]  /*3200*/  FFMA R81, R93.reuse, R109, R70 ;  /* 0x0000006d5d517223 */ /* 0x040fe20000000046 */
[C---:B------:R-:W-:Y:S01]  /*3210*/  FFMA R83, R93.reuse, R121, R80 ;  /* 0x000000795d537223 */ /* 0x040fe20000000050 */
[----:B------:R-:W3:Y:S01]  /*3220*/  LDS.128 R68, [R19.X4+UR4+0x4010] ;  /* 0x0040100413447984 */ /* 0x000ee20008004c00 */
[----:B------:R-:W-:Y:S01]  /*3230*/  FFMA R93, R93, R117, R92 ;  /* 0x000000755d5d7223 */ /* 0x000fe2000000005c */
[C---:B------:R-:W-:Y:S01]  /*3240*/  FFMA R84, R94.reuse, R110, R81 ;  /* 0x0000006e5e547223 */ /* 0x040fe20000000051 */
[----:B------:R-:W-:-:S02]  /*3250*/  FFMA R82, R94, R122, R83 ;  /* 0x0000007a5e527223 */ /* 0x000fc40000000053 */
[----:B------:R-:W-:Y:S01]  /*3260*/  FFMA R80, R94, R118, R93 ;  /* 0x000000765e507223 */ /* 0x000fe2000000005d */
[C---:B------:R-:W-:Y:S01]  /*3270*/  FFMA R177, R95.reuse, R111, R84 ;  /* 0x0000006f5fb17223 */ /* 0x040fe20000000054 */
[C---:B--2---:R-:W-:Y:S01]  /*3280*/  FFMA R84, R76.reuse, R120, R179 ;  /* 0x000000784c547223 */ /* 0x044fe200000000b3 */
[C---:B------:R-:W-:Y:S01]  /*3290*/  FFMA R181, R95.reuse, R123, R82 ;  /* 0x0000007b5fb57223 */ /* 0x040fe20000000052 */
[----:B------:R-:W-:Y:S01]  /*32a0*/  FFMA R189, R95, R119, R80 ;  /* 0x000000775fbd7223 */ /* 0x000fe20000000050 */
[C---:B------:R-:W-:Y:S01]  /*32b0*/  FFMA R82, R76.reuse, R108, R193 ;  /* 0x0000006c4c527223 */ /* 0x040fe200000000c1 */
[C---:B------:R-:W-:Y:S01]  /*32c0*/  FFMA R80, R76.reuse, R100, R197 ;  /* 0x000000644c507223 */ /* 0x040fe200000000c5 */
[----:B------:R-:W-:Y:S01]  /*32d0*/  FFMA R76, R76, R116, R175 ;  /* 0x000000744c4c7223 */ /* 0x000fe200000000af */
[----:B------:R-:W-:Y:S01]  /*32e0*/  FFMA R94, R94, R102, R85 ;  /* 0x000000665e5e7223 */ /* 0x000fe20000000055 */
[C---:B------:R-:W-:Y:S01]  /*32f0*/  FFMA R83, R77.reuse, R121, R84 ;  /* 0x000000794d537223 */ /* 0x040fe20000000054 */
[C---:B------:R-:W-:Y:S01]  /*3300*/  FFMA R81, R77.reuse, R109, R82 ;  /* 0x0000006d4d517223 */ /* 0x040fe20000000052 */
[----:B------:R-:W2:Y:S01]  /*3310*/  LDS.128 R84, [R19.X4+UR4+0x4210] ;  /* 0x0042100413547984 */ /* 0x000ea20008004c00 */
[C---:B------:R-:W-:Y:S01]  /*3320*/  FFMA R89, R77.reuse, R101, R80 ;  /* 0x000000654d597223 */ /* 0x040fe20000000050 */
[----:B------:R-:W-:Y:S01]  /*3330*/  FFMA R77, R77, R117, R76 ;  /* 0x000000754d4d7223 */ /* 0x000fe2000000004c */
[C---:B------:R-:W-:Y:S01]  /*3340*/  FFMA R82, R78.reuse, R110, R81 ;  /* 0x0000006e4e527223 */ /* 0x040fe20000000051 */
[C---:B------:R-:W-:Y:S01]  /*3350*/  FFMA R80, R78.reuse, R122, R83 ;  /* 0x0000007a4e507223 */ /* 0x040fe20000000053 */
[----:B------:R-:W-:Y:S01]  /*3360*/  FFMA R195, R95, R103, R94 ;  /* 0x000000675fc37223 */ /* 0x000fe2000000005e */
[C---:B------:R-:W-:Y:S01]  /*3370*/  FFMA R76, R78.reuse, R118, R77 ;  /* 0x000000764e4c7223 */ /* 0x040fe2000000004d */
[----:B------:R-:W-:Y:S01]  /*3380*/  FFMA R78, R78, R102, R89 ;  /* 0x000000664e4e7223 */ /* 0x000fe20000000059 */
[C---:B------:R-:W-:Y:S01]  /*3390*/  FFMA R179, R79.reuse, R123, R80 ;  /* 0x0000007b4fb37223 */ /* 0x040fe20000000050 */
[C---:B-1----:R-:W-:Y:S01]  /*33a0*/  FFMA R80, R72.reuse, R120, R131 ;  /* 0x0000007848507223 */ /* 0x042fe20000000083 */
        /* <DEDUP_REMOVED lines=15> */
[C---:B---3--:R-:W-:Y:S01]  /*34a0*/  FFMA R72, R68.reuse, R116, R171 ;  /* 0x0000007444487223 */ /* 0x048fe200000000ab */
        /* <DEDUP_REMOVED lines=14> */
[----:B------:R-:W1:Y:S01]  /*3590*/  LDS.128 R88, [R19.X4+UR4+0x4610] ;  /* 0x0046100413587984 */ /* 0x000e620008004c00 */
[C---:B------:R-:W-:Y:S01]  /*35a0*/  FFMA R171, R71.reuse, R119, R68 ;  /* 0x0000007747ab7223 */ /* 0x040fe20000000044 */
[C---:B------:R-:W-:Y:S01]  /*35b0*/  FFMA R139, R71.reuse, R111, R72 ;  /* 0x0000006f478b7223 */ /* 0x040fe20000000048 */
[C---:B------:R-:W-:Y:S01]  /*35c0*/  FFMA R141, R71.reuse, R103, R70 ;  /* 0x00000067478d7223 */ /* 0x040fe20000000046 */
[C---:B--2---:R-:W-:Y:S01]  /*35d0*/  FFMA R70, R84.reuse, R116, R173 ;  /* 0x0000007454467223 */ /* 0x044fe200000000ad */
        /* <DEDUP_REMOVED lines=11> */
[----:B------:R-:W-:Y:S01]  /*3690*/  LDS.128 R92, [R19.X4+UR4+0x20] ;  /* 0x00002004135c7984 */ /* 0x000fe20008004c00 */
[----:B------:R-:W-:Y:S01]  /*36a0*/  FFMA R86, R86, R122, R85 ;  /* 0x0000007a56567223 */ /* 0x000fe20000000055 */
[C---:B------:R-:W-:Y:S01]  /*36b0*/  FFMA R201, R87.reuse, R119, R84 ;  /* 0x0000007757c97223 */ /* 0x040fe20000000054 */
[C---:B------:R-:W-:Y:S01]  /*36c0*/  FFMA R84, R96.reuse, R116, R125 ;  /* 0x0000007460547223 */ /* 0x040fe2000000007d */
[----:B------:R-:W2:Y:S01]  /*36d0*/  LDS.128 R68, [R21+0x20] ;  /* 0x0000200015447984 */ /* 0x000ea20000000c00 */
[C---:B------:R-:W-:Y:S01]  /*36e0*/  FFMA R165, R87.reuse, R123, R86 ;  /* 0x0000007b57a57223 */ /* 0x040fe20000000056 */
[C---:B------:R-:W-:Y:S01]  /*36f0*/  FFMA R86, R96.reuse, R120, R115 ;  /* 0x0000007860567223 */ /* 0x040fe20000000073 */
[C---:B------:R-:W-:Y:S01]  /*3700*/  FFMA R199, R87.reuse, R103, R104 ;  /* 0x0000006757c77223 */ /* 0x040fe20000000068 */
[----:B------:R-:W3:Y:S01]  /*3710*/  LDS.128 R72, [R21+0x420] ;  /* 0x0004200015487984 */ /* 0x000ee20000000c00 */
[C---:B------:R-:W-:Y:S01]  /*3720*/  FFMA R104, R96.reuse, R108, R23 ;  /* 0x0000006c60687223 */ /* 0x040fe20000000017 */
[----:B------:R-:W-:Y:S01]  /*3730*/  FFMA R96, R96, R100, R113 ;  /* 0x0000006460607223 */ /* 0x000fe20000000071 */
[----:B------:R-:W-:Y:S01]  /*3740*/  FFMA R173, R87, R111, R106 ;  /* 0x0000006f57ad7223 */ /* 0x000fe2000000006a */
[----:B------:R-:W4:Y:S01]  /*3750*/  LDS.128 R76, [R21+0x220] ;  /* 0x00022000154c7984 */ /* 0x000f220000000c00 */
[C---:B------:R-:W-:Y:S01]  /*3760*/  FFMA R23, R97.reuse, R121, R86 ;  /* 0x0000007961177223 */ /* 0x040fe20000000056 */
[C---:B------:R-:W-:Y:S01]  /*3770*/  FFMA R115, R97.reuse, R117, R84 ;  /* 0x0000007561737223 */ /* 0x040fe20000000054 */
[C---:B------:R-:W-:Y:S01]  /*3780*/  FFMA R113, R97.reuse, R109, R104 ;  /* 0x0000006d61717223 */ /* 0x040fe20000000068 */
[----:B------:R-:W5:Y:S01]  /*3790*/  LDS.128 R80, [R21+0x620] ;  /* 0x0006200015507984 */ /* 0x000f620000000c00 */
[----:B------:R-:W-:Y:S01]  /*37a0*/  FFMA R97, R97, R101, R96 ;  /* 0x0000006561617223 */ /* 0x000fe20000000060 */
[C---:B------:R-:W-:Y:S01]  /*37b0*/  FFMA R106, R98.reuse, R122, R23 ;  /* 0x0000007a626a7223 */ /* 0x040fe20000000017 */
[C---:B------:R-:W-:Y:S01]  /*37c0*/  FFMA R104, R98.reuse, R110, R113 ;  /* 0x0000006e62687223 */ /* 0x040fe20000000071 */
[----:B------:R-:W5:Y:S01]  /*37d0*/  LDS.128 R84, [R19.X4+UR4+0x220] ;  /* 0x0002200413547984 */ /* 0x000f620008004c00 */
[C---:B------:R-:W-:Y:S01]  /*37e0*/  FFMA R96, R98.reuse, R102, R97 ;  /* 0x0000006662607223 */ /* 0x040fe20000000061 */
[----:B------:R-:W-:Y:S01]  /*37f0*/  FFMA R98, R98, R118, R115 ;  /* 0x0000007662627223 */ /* 0x000fe20000000073 */
[C---:B------:R-:W-:Y:S01]  /*3800*/  FFMA R23, R99.reuse, R123, R106 ;  /* 0x0000007b63177223 */ /* 0x040fe2000000006a */
[C---:B------:R-:W-:Y:S01]  /*3810*/  FFMA R125, R99.reuse, R111, R104 ;  /* 0x0000006f637d7223 */ /* 0x040fe20000000068 */
[C---:B------:R-:W-:Y:S01]  /*3820*/  FFMA R135, R99.reuse, R103, R96 ;  /* 0x0000006763877223 */ /* 0x040fe20000000060 */
[----:B------:R-:W-:Y:S01]  /*3830*/  FFMA R143, R99, R119, R98 ;  /* 0x00000077638f7223 */ /* 0x000fe20000000062 */
[C---:B-1----:R-:W-:Y:S01]  /*3840*/  FFMA R100, R88.reuse, R100, R127 ;  /* 0x0000006458647223 */ /* 0x042fe2000000007f */
[C---:B------:R-:W-:Y:S01]  /*3850*/  FFMA R120, R88.reuse, R120, R107 ;  /* 0x0000007858787223 */ /* 0x040fe2000000006b */
[C---:B------:R-:W-:Y:S01]  /*3860*/  FFMA R108, R88.reuse, R108, R105 ;  /* 0x0000006c586c7223 */ /* 0x040fe20000000069 */
[----:B------:R-:W-:Y:S01]  /*3870*/  FFMA R88, R88, R116, R167 ;  /* 0x0000007458587223 */ /* 0x000fe200000000a7 */
[----:B------:R-:W1:Y:S01]  /*3880*/  LDS.128 R96, [R19.X4+UR4+0x420] ;  /* 0x0004200413607984 */ /* 0x000e620008004c00 */
        /* <DEDUP_REMOVED lines=12> */
[C---:B--2---:R-:W-:Y:S01]  /*3950*/  FFMA R90, R92.reuse, R68, R183 ;  /* 0x000000445c5a7223 */ /* 0x044fe200000000b7 */
[----:B------:R-:W-:Y:S01]  /*3960*/  LDS.128 R112, [R19.X4+UR4+0x4420] ;  /* 0x0044200413707984 */ /* 0x000fe20008004c00 */
[----:B---3--:R-:W-:-:S02]  /*3970*/  FFMA R100, R92, R72, R191 ;  /* 0x000000485c647223 */ /* 0x008fc400000000bf */
[C---:B------:R-:W-:Y:S01]  /*3980*/  FFMA R103, R93.reuse, R69, R90 ;  /* 0x000000455d677223 */ /* 0x040fe2000000005a */
[----:B------:R-:W-:Y:S01]  /*3990*/  LDS.128 R108, [R19.X4+UR4+0x30] ;  /* 0x00003004136c7984 */ /* 0x000fe20008004c00 */
[C---:B----4-:R-:W-:Y:S01]  /*39a0*/  FFMA R88, R92.reuse, R76, R187 ;  /* 0x0000004c5c587223 */ /* 0x050fe200000000bb */
[C---:B------:R-:W-:Y:S01]  /*39b0*/  FFMA R101, R93.reuse, R73, R100 ;  /* 0x000000495d657223 */ /* 0x040fe20000000064 */
[----:B-----5:R-:W-:Y:S02]  /*39c0*/  FFMA R92, R92, R80, R185 ;  /* 0x000000505c5c7223 */ /* 0x020fe400000000b9 */
[C---:B------:R-:W-:Y:S01]  /*39d0*/  FFMA R105, R93.reuse, R77, R88 ;  /* 0x0000004d5d697223 */ /* 0x040fe20000000058 */
[C---:B------:R-:W-:Y:S01]  /*39e0*/  FFMA R102, R94.reuse, R74, R101 ;  /* 0x0000004a5e667223 */ /* 0x040fe20000000065 */
[----:B------:R-:W2:Y:S01]  /*39f0*/  LDS.128 R88, [R19.X4+UR4+0x620] ;  /* 0x0006200413587984 */ /* 0x000ea20008004c00 */
        /* <DEDUP_REMOVED lines=15> */
[----:B------:R-:W-:Y:S01]  /*3af0*/  FFMA R85, R85, R77, R84 ;  /* 0x0000004d55557223 */ /* 0x000fe20000000054 */
[----:B------:R-:W3:Y:S01]  /*3b00*/  LDS.128 R92, [R19.X4+UR4+0x4020] ;  /* 0x00402004135c7984 */ /* 0x000ee20008004c00 */
[C---:B------:R-:W-:Y:S01]  /*3b10*/  FFMA R100, R86.reuse, R82, R103 ;  /* 0x0000005256647223 */ /* 0x040fe20000000067 */
[C---:B------:R-:W-:Y:S01]  /*3b20*/  FFMA R102, R86.reuse, R74, R101 ;  /* 0x0000004a56667223 */ /* 0x040fe20000000065 */
[C---:B------:R-:W-:Y:S01]  /*3b30*/  FFMA R84, R86.reuse, R78, R85 ;  /* 0x0000004e56547223 */ /* 0x040fe20000000055 */
[----:B------:R-:W-:Y:S01]  /*3b40*/  FFMA R86, R86, R70, R105 ;  /* 0x0000004656567223 */ /* 0x000fe20000000069 */
[C---:B------:R-:W-:Y:S01]  /*3b50*/  FFMA R181, R87.reuse, R83, R100 ;  /* 0x0000005357b57223 */ /* 0x040fe20000000064 */
[C---:B-1----:R-:W-:Y:S01]  /*3b60*/  FFMA R100, R96.reuse, R80, R175 ;  /* 0x0000005060647223 */ /* 0x042fe200000000af */
[C---:B------:R-:W-:Y:S01]  /*3b70*/  FFMA R195, R87.reuse, R75, R102 ;  /* 0x0000004b57c37223 */ /* 0x040fe20000000066 */
[C---:B------:R-:W-:Y:S01]  /*3b80*/  FFMA R187, R87.reuse, R79, R84 ;  /* 0x0000004f57bb7223 */ /* 0x040fe20000000054 */
[----:B------:R-:W-:Y:S01]  /*3b90*/  FFMA R211, R87, R71, R86 ;  /* 0x0000004757d37223 */ /* 0x000fe20000000056 */
[C---:B------:R-:W-:Y:S01]  /*3ba0*/  FFMA R87, R97.reuse, R81, R100 ;  /* 0x0000005161577223 */ /* 0x040fe20000000064 */
[C---:B------:R-:W-:Y:S01]  /*3bb0*/  FFMA R86, R96.reuse, R72, R179 ;  /* 0x0000004860567223 */ /* 0x040fe200000000b3 */
[----:B------:R-:W1:Y:S01]  /*3bc0*/  LDS.128 R100, [R19.X4+UR4+0x4220] ;  /* 0x0042200413647984 */ /* 0x000e620008004c00 */
[C---:B------:R-:W-:Y:S01]  /*3bd0*/  FFMA R84, R96.reuse, R68, R197 ;  /* 0x0000004460547223 */ /* 0x040fe200000000c5 */
[----:B------:R-:W-:Y:S01]  /*3be0*/  FFMA R96, R96, R76, R193 ;  /* 0x0000004c60607223 */ /* 0x000fe200000000c1 */
[C---:B------:R-:W-:Y:S01]  /*3bf0*/  FFMA R85, R97.reuse, R73, R86 ;  /* 0x0000004961557223 */ /* 0x040fe20000000056 */
[C---:B------:R-:W-:Y:S01]  /*3c00*/  FFMA R86, R98.reuse, R82, R87 ;  /* 0x0000005262567223 */ /* 0x040fe20000000057 */
[C---:B------:R-:W-:Y:S01]  /*3c10*/  FFMA R105, R97.reuse, R69, R84 ;  /* 0x0000004561697223 */ /* 0x040fe20000000054 */
[----:B------:R-:W-:Y:S01]  /*3c20*/  FFMA R97, R97, R77, R96 ;  /* 0x0000004d61617223 */ /* 0x000fe20000000060 */
[----:B------:R-:W-:Y:S01]  /*3c30*/  FFMA R96, R98, R74, R85 ;  /* 0x0000004a62607223 */ /* 0x000fe20000000055 */
[----:B------:R-:W-:-:S02]  /*3c40*/  FFMA R185, R99, R83, R86 ;  /* 0x0000005363b97223 */ /* 0x000fc40000000056 */
[----:B------:R-:W-:Y:S01]  /*3c50*/  FFMA R84, R98, R78, R97 ;  /* 0x0000004e62547223 */ /* 0x000fe20000000061 */
[C---:B------:R-:W-:Y:S01]  /*3c60*/  FFMA R189, R99.reuse, R75, R96 ;  /* 0x0000004b63bd7223 */ /* 0x040fe20000000060 */
[C---:B--2---:R-:W-:Y:S01]  /*3c70*/  FFMA R96, R88.reuse, R80, R131 ;  /* 0x0000005058607223 */ /* 0x044fe20000000083 */
        /* <DEDUP_REMOVED lines=15> */
[C---:B---3--:R-:W-:Y:S01]  /*3d70*/  FFMA R88, R92.reuse, R72, R129 ;  /* 0x000000485c587223 */ /* 0x048fe20000000081 */
[C---:B------:R-:W-:Y:S01]  /*3d80*/  FFMA R86, R92.reuse, R80, R139 ;  /* 0x000000505c567223 */ /* 0x040fe2000000008b */
[----:B------:R-:W-:Y:S01]  /*3d90*/  FFMA R84, R92, R76, R171 ;  /* 0x0000004c5c547223 */ /* 0x000fe200000000ab */
        /* <DEDUP_REMOVED lines=8> */
[----:B------:R-:W-:Y:S01]  /*3e20*/  FFMA R84, R94, R78, R89 ;  /* 0x0000004e5e547223 */ /* 0x000fe20000000059 */
[C---:B------:R-:W-:Y:S01]  /*3e30*/  FFMA R129, R95.reuse, R75, R86 ;  /* 0x0000004b5f817223 */ /* 0x040fe20000000056 */
[----:B------:R-:W-:Y:S01]  /*3e40*/  FFMA R137, R95, R83, R88 ;  /* 0x000000535f897223 */ /* 0x000fe20000000058 */
[----:B------:R-:W-:Y:S01]  /*3e50*/  FFMA R93, R93, R69, R92 ;  /* 0x000000455d5d7223 */ /* 0x000fe2000000005c */
[C---:B-1----:R-:W-:Y:S01]  /*3e60*/  FFMA R86, R100.reuse, R76, R201 ;  /* 0x0000004c64567223 */ /* 0x042fe200000000c9 */
[C---:B------:R-:W-:Y:S01]  /*3e70*/  FFMA R88, R100.reuse, R72, R165 ;  /* 0x0000004864587223 */ /* 0x040fe200000000a5 */
[----:B------:R-:W-:Y:S01]  /*3e80*/  FFMA R179, R95, R79, R84 ;  /* 0x0000004f5fb37223 */ /* 0x000fe20000000054 */
[----:B------:R-:W-:Y:S01]  /*3e90*/  FFMA R84, R100, R68, R199 ;  /* 0x0000004464547223 */ /* 0x000fe200000000c7 */
[----:B------:R-:W-:Y:S01]  /*3ea0*/  FFMA R94, R94, R70, R93 ;  /* 0x000000465e5e7223 */ /* 0x000fe2000000005d */
[----:B------:R-:W-:Y:S01]  /*3eb0*/  FFMA R100, R100, R80, R173 ;  /* 0x0000005064647223 */ /* 0x000fe200000000ad */
[C---:B------:R-:W-:Y:S01]  /*3ec0*/  FFMA R87, R101.reuse, R77, R86 ;  /* 0x0000004d65577223 */ /* 0x040fe20000000056 */
[C---:B------:R-:W-:Y:S01]  /*3ed0*/  FFMA R85, R101.reuse, R73, R88 ;  /* 0x0000004965557223 */ /* 0x040fe20000000058 */
[C---:B------:R-:W-:Y:S01]  /*3ee0*/  FFMA R89, R101.reuse, R69, R84 ;  /* 0x0000004565597223 */ /* 0x040fe20000000054 */
[----:B------:R-:W-:Y:S01]  /*3ef0*/  FFMA R101, R101, R81, R100 ;  /* 0x0000005165657223 */ /* 0x000fe20000000064 */
[----:B------:R-:W-:Y:S01]  /*3f00*/  FFMA R141, R95, R71, R94 ;  /* 0x000000475f8d7223 */ /* 0x000fe2000000005e */
[C---:B------:R-:W-:Y:S01]  /*3f10*/  FFMA R100, R102.reuse, R78, R87 ;  /* 0x0000004e66647223 */ /* 0x040fe20000000057 */
[C---:B------:R-:W-:Y:S01]  /*3f20*/  FFMA R118, R102.reuse, R74, R85 ;  /* 0x0000004a66767223 */ /* 0x040fe20000000055 */
[----:B------:R-:W1:Y:S01]  /*3f30*/  LDS.128 R92, [R21+0x230] ;  /* 0x00023000155c7984 */ /* 0x000e620000000c00 */
[C---:B------:R-:W-:Y:S01]  /*3f40*/  FFMA R116, R102.reuse, R70, R89 ;  /* 0x0000004666747223 */ /* 0x040fe20000000059 */
[-C--:B------:R-:W-:Y:S01]  /*3f50*/  FFMA R133, R91, R79.reuse, R90 ;  /* 0x0000004f5b857223 */ /* 0x080fe2000000005a */
[----:B------:R-:W-:Y:S01]  /*3f60*/  FFMA R102, R102, R82, R101 ;  /* 0x0000005266667223 */ /* 0x000fe20000000065 */
[----:B------:R-:W3:Y:S01]  /*3f70*/  LDS.128 R84, [R21+0x30] ;  /* 0x0000300015547984 */ /* 0x000ee20000000c00 */
[C---:B------:R-:W-:Y:S01]  /*3f80*/  FFMA R171, R103.reuse, R79, R100 ;  /* 0x0000004f67ab7223 */ /* 0x040fe20000000064 */
[C---:B------:R-:W-:Y:S01]  /*3f90*/  FFMA R100, R112.reuse, R76, R143 ;  /* 0x0000004c70647223 */ /* 0x040fe2000000008f */
[C---:B------:R-:W-:Y:S01]  /*3fa0*/  FFMA R165, R103.reuse, R83, R102 ;  /* 0x0000005367a57223 */ /* 0x040fe20000000066 */
[----:B------:R-:W4:Y:S01]  /*3fb0*/  LDS.128 R88, [R21+0x430] ;  /* 0x0004300015587984 */ /* 0x000f220000000c00 */
[C---:B------:R-:W-:Y:S01]  /*3fc0*/  FFMA R102, R112.reuse, R80, R125 ;  /* 0x0000005070667223 */ /* 0x040fe2000000007d */
[C---:B------:R-:W-:Y:S01]  /*3fd0*/  FFMA R131, R103.reuse, R71, R116 ;  /* 0x0000004767837223 */ /* 0x040fe20000000074 */
[C---:B------:R-:W-:Y:S01]  /*3fe0*/  FFMA R116, R112.reuse, R72, R23 ;  /* 0x0000004870747223 */ /* 0x040fe20000000017 */
[----:B------:R-:W-:Y:S01]  /*3ff0*/  FFMA R139, R103, R75, R118 ;  /* 0x0000004b678b7223 */ /* 0x000fe20000000076 */
[C---:B------:R-:W-:Y:S01]  /*4000*/  FFMA R23, R113.reuse, R81, R102 ;  /* 0x0000005171177223 */ /* 0x040fe20000000066 */
[----:B------:R-:W-:Y:S01]  /*4010*/  FFMA R119, R113, R77, R100 ;  /* 0x0000004d71777223 */ /* 0x000fe20000000064 */
[----:B------:R-:W-:Y:S01]  /*4020*/  FFMA R193, R99, R71, R98 ;  /* 0x0000004763c17223 */ /* 0x000fe20000000062 */
[----:B------:R-:W5:Y:S01]  /*4030*/  LDS.128 R100, [R19.X4+UR4+0x230] ;  /* 0x0002300413647984 */ /* 0x000f620008004c00 */
[----:B------:R-:W-:Y:S01]  /*4040*/  FFMA R112, R112, R68, R135 ;  /* 0x0000004470707223 */ /* 0x000fe20000000087 */
[C---:B------:R-:W-:Y:S01]  /*4050*/  FFMA R117, R113.reuse, R73, R116 ;  /* 0x0000004971757223 */ /* 0x040fe20000000074 */
[C---:B------:R-:W-:Y:S01]  /*4060*/  FFMA R118, R114.reuse, R82, R23 ;  /* 0x0000005272767223 */ /* 0x040fe20000000017 */
[----:B------:R-:W5:Y:S01]  /*4070*/  LDS.128 R96, [R21+0x630] ;  /* 0x0006300015607984 */ /* 0x000f620000000c00 */
[----:B------:R-:W-:Y:S01]  /*4080*/  FFMA R113, R113, R69, R112 ;  /* 0x0000004571717223 */ /* 0x000fe20000000070 */
[----:B------:R-:W-:Y:S01]  /*4090*/  FFMA R116, R114, R74, R117 ;  /* 0x0000004a72747223 */ /* 0x000fe20000000075 */
[----:B--2---:R-:W-:Y:S01]  /*40a0*/  FFMA R68, R104, R68, R167 ;  /* 0x0000004468447223 */ /* 0x004fe200000000a7 */
[C---:B------:R-:W-:Y:S01]  /*40b0*/  FFMA R23, R115.reuse, R83, R118 ;  /* 0x0000005373177223 */ /* 0x040fe20000000076 */
[C---:B------:R-:W-:Y:S01]  /*40c0*/  FFMA R112, R114.reuse, R70, R113 ;  /* 0x0000004672707223 */ /* 0x040fe20000000071 */
[----:B------:R-:W-:Y:S01]  /*40d0*/  FFMA R114, R114, R78, R119 ;  /* 0x0000004e72727223 */ /* 0x000fe20000000077 */
[----:B------:R-:W-:Y:S01]  /*40e0*/  FFMA R119, R115, R75, R116 ;  /* 0x0000004b73777223 */ /* 0x000fe20000000074 */
[----:B------:R-:W-:Y:S01]  /*40f0*/  FFMA R69, R105, R69, R68 ;  /* 0x0000004569457223 */ /* 0x000fe20000000044 */
[C---:B------:R-:W-:Y:S01]  /*4100*/  FFMA R117, R115.reuse, R71, R112 ;  /* 0x0000004773757223 */ /* 0x040fe20000000070 */
[----:B------:R-:W-:Y:S01]  /*4110*/  FFMA R121, R115, R79, R114 ;  /* 0x0000004f73797223 */ /* 0x000fe20000000072 */
[----:B------:R-:W-:Y:S01]  /*4120*/  FFMA R72, R104, R72, R123 ;  /* 0x0000004868487223 */ /* 0x000fe2000000007b */
[----:B------:R-:W2:Y:S01]  /*4130*/  LDS.128 R112, [R19.X4+UR4+0x430] ;  /* 0x0004300413707984 */ /* 0x000ea20008004c00 */
[----:B------:R-:W-:Y:S01]  /*4140*/  FFMA R70, R106, R70, R69 ;  /* 0x000000466a467223 */ /* 0x000fe20000000045 */
[C---:B------:R-:W-:Y:S01]  /*4150*/  FFMA R76, R104.reuse, R76, R203 ;  /* 0x0000004c684c7223 */ /* 0x040fe200000000cb */
[----:B------:R-:W-:Y:S01]  /*4160*/  FFMA R73, R105, R73, R72 ;  /* 0x0000004969497223 */ /* 0x000fe20000000048 */
[----:B------:R-:W-:Y:S01]  /*4170*/  FFMA R80, R104, R80, R127 ;  /* 0x0000005068507223 */ /* 0x000fe2000000007f */
[----:B------:R-:W-:Y:S01]  /*4180*/  FFMA R127, R107, R71, R70 ;  /* 0x000000476b7f7223 */ /* 0x000fe20000000046 */
[C---:B------:R-:W-:Y:S01]  /*4190*/  FFMA R77, R105.reuse, R77, R76 ;  /* 0x0000004d694d7223 */ /* 0x040fe2000000004c */
[----:B------:R-:W-:Y:S01]  /*41a0*/  FFMA R74, R106, R74, R73 ;  /* 0x0000004a6a4a7223 */ /* 0x000fe20000000049 */
[----:B-1----:R-:W-:Y:S01]  /*41b0*/  FFMA R68, R108, R92, R205 ;  /* 0x0000005c6c447223 */ /* 0x002fe200000000cd */
[----:B------:R-:W-:Y:S01]  /*41c0*/  FFMA R81, R105, R81, R80 ;  /* 0x0000005169517223 */ /* 0x000fe20000000050 */
[----:B------:R-:W-:Y:S01]  /*41d0*/  FFMA R78, R106, R78, R77 ;  /* 0x0000004e6a4e7223 */ /* 0x000fe2000000004d */
[----:B------:R-:W-:Y:S01]  /*41e0*/  FFMA R123, R107, R75, R74 ;  /* 0x0000004b6b7b7223 */ /* 0x000fe2000000004a */
[----:B---3--:R-:W-:Y:S01]  /*41f0*/  FFMA R70, R108, R84, R207 ;  /* 0x000000546c467223 */ /* 0x008fe200000000cf */
[----:B------:R-:W-:Y:S01]  /*4200*/  FFMA R77, R109, R93, R68 ;  /* 0x0000005d6d4d7223 */ /* 0x000fe20000000044 */
[----:B------:R-:W-:Y:S01]  /*4210*/  FFMA R82, R106, R82, R81 ;  /* 0x000000526a527223 */ /* 0x000fe20000000051 */
[----:B------:R-:W-:Y:S01]  /*4220*/  FFMA R135, R107, R79, R78 ;  /* 0x0000004f6b877223 */ /* 0x000fe2000000004e */
[----:B----4-:R-:W-:Y:S01]  /*4230*/  FFMA R72, R108, R88, R191 ;  /* 0x000000586c487223 */ /* 0x010fe200000000bf */
[C---:B------:R-:W-:Y:S01]  /*4240*/  FFMA R75, R109.reuse, R85, R70 ;  /* 0x000000556d4b7223 */ /* 0x040fe20000000046 */
[C---:B------:R-:W-:Y:S01]  /*4250*/  FFMA R74, R110.reuse, R94, R77 ;  /* 0x0000005e6e4a7223 */ /* 0x040fe2000000004d */
[----:B------:R-:W1:Y:S01]  /*4260*/  LDS.128 R68, [R19.X4+UR4+0x630] ;  /* 0x0006300413447984 */ /* 0x000e620008004c00 */
[----:B------:R-:W-:Y:S01]  /*4270*/  FFMA R73, R109, R89, R72 ;  /* 0x000000596d497223 */ /* 0x000fe20000000048 */
[C---:B------:R-:W-:Y:S01]  /*4280*/  FFMA R72, R110.reuse, R86, R75 ;  /* 0x000000566e487223 */ /* 0x040fe2000000004b */
[----:B------:R-:W-:Y:S01]  /*4290*/  FFMA R167, R111, R95, R74 ;  /* 0x0000005f6fa77223 */ /* 0x000fe2000000004a */
[----:B------:R-:W-:Y:S01]  /*42a0*/  FFMA R125, R107, R83, R82 ;  /* 0x000000536b7d7223 */ /* 0x000fe20000000052 */
[----:B------:R-:W-:Y:S01]  /*42b0*/  FFMA R76, R110, R90, R73 ;  /* 0x0000005a6e4c7223 */ /* 0x000fe20000000049 */
[C---:B------:R-:W-:Y:S01]  /*42c0*/  FFMA R143, R111.reuse, R87, R72 ;  /* 0x000000576f8f7223 */ /* 0x040fe20000000048 */
[C---:B-----5:R-:W-:Y:S01]  /*42d0*/  FFMA R74, R100.reuse, R88, R195 ;  /* 0x00000058644a7223 */ /* 0x060fe200000000c3 */
[C---:B------:R-:W-:Y:S01]  /*42e0*/  FFMA R72, R100.reuse, R84, R211 ;  /* 0x0000005464487223 */ /* 0x040fe200000000d3 */
[----:B------:R-:W-:Y:S01]  /*42f0*/  FFMA R173, R111, R91, R76 ;  /* 0x0000005b6fad7223 */ /* 0x000fe2000000004c */
        /* <DEDUP_REMOVED lines=16> */
[C---:B--2---:R-:W-:Y:S01]  /*4400*/  FFMA R78, R112.reuse, R88, R189 ;  /* 0x00000058704e7223 */ /* 0x044fe200000000bd */
[C---:B------:R-:W-:Y:S01]  /*4410*/  FFMA R80, R112.reuse, R96, R185 ;  /* 0x0000006070507223 */ /* 0x040fe200000000b9 */
[C---:B------:R-:W-:Y:S01]  /*4420*/  FFMA R76, R112.reuse, R84, R193 ;  /* 0x00000054704c7223 */ /* 0x040fe200000000c1 */
[----:B------:R-:W-:Y:S01]  /*4430*/  FFMA R112, R112, R92, R183 ;  /* 0x0000005c70707223 */ /* 0x000fe200000000b7 */
[----:B------:R-:W2:Y:S01]  /*4440*/  LDS.128 R100, [R19.X4+UR4+0x4230] ;  /* 0x0042300413647984 */ /* 0x000ea20008004c00 */
[C---:B------:R-:W-:Y:S01]  /*4450*/  FFMA R77, R113.reuse, R89, R78 ;  /* 0x00000059714d7223 */ /* 0x040fe2000000004e */
[C---:B------:R-:W-:Y:S01]  /*4460*/  FFMA R79, R113.reuse, R97, R80 ;  /* 0x00000061714f7223 */ /* 0x040fe20000000050 */
[C---:B------:R-:W-:Y:S01]  /*4470*/  FFMA R81, R113.reuse, R85, R76 ;  /* 0x0000005571517223 */ /* 0x040fe2000000004c */
[----:B------:R-:W-:Y:S01]  /*4480*/  FFMA R113, R113, R93, R112 ;  /* 0x0000005d71717223 */ /* 0x000fe20000000070 */
[C---:B------:R-:W-:Y:S01]  /*4490*/  FFMA R80, R114.reuse, R90, R77 ;  /* 0x0000005a72507223 */ /* 0x040fe2000000004d */
[C---:B------:R-:W-:Y:S01]  /*44a0*/  FFMA R78, R114.reuse, R98, R79 ;  /* 0x00000062724e7223 */ /* 0x040fe2000000004f */
[----:B------:R-:W-:Y:S01]  /*44b0*/  LDS.128 R104, [R19.X4+UR4+0x4630] ;  /* 0x0046300413687984 */ /* 0x000fe20008004c00 */
[C---:B------:R-:W-:Y:S01]  /*44c0*/  FFMA R76, R114.reuse, R94, R113 ;  /* 0x0000005e724c7223 */ /* 0x040fe20000000071 */
[----:B------:R-:W-:Y:S01]  /*44d0*/  FFMA R114, R114, R86, R81 ;  /* 0x0000005672727223 */ /* 0x000fe20000000051 */
[C---:B------:R-:W-:Y:S01]  /*44e0*/  FFMA R183, R115.reuse, R99, R78 ;  /* 0x0000006373b77223 */ /* 0x040fe2000000004e */
[C---:B------:R-:W-:Y:S01]  /*44f0*/  FFMA R189, R115.reuse, R91, R80 ;  /* 0x0000005b73bd7223 */ /* 0x040fe20000000050 */
[C---:B------:R-:W-:Y:S01]  /*4500*/  FFMA R185, R115.reuse, R95, R76 ;  /* 0x0000005f73b97223 */ /* 0x040fe2000000004c */
[C---:B-1----:R-:W-:Y:S01]  /*4510*/  FFMA R76, R68.reuse, R84, R177 ;  /* 0x00000054444c7223 */ /* 0x042fe200000000b1 */
        /* <DEDUP_REMOVED lines=31> */
[C---:B--2---:R-:W-:Y:S01]  /*4710*/  FFMA R70, R100.reuse, R92, R171 ;  /* 0x0000005c64467223 */ /* 0x044fe200000000ab */
[C---:B------:R-:W-:Y:S01]  /*4720*/  FFMA R72, R100.reuse, R88, R139 ;  /* 0x0000005864487223 */ /* 0x040fe2000000008b */
[----:B------:R-:W-:Y:S01]  /*4730*/  FFMA R179, R75, R95, R68 ;  /* 0x0000005f4bb37223 */ /* 0x000fe20000000044 */
[----:B------:R-:W-:Y:S01]  /*4740*/  FFMA R68, R100, R84, R131 ;  /* 0x0000005464447223 */ /* 0x000fe20000000083 */
[----:B------:R-:W-:Y:S01]  /*4750*/  FFMA R110, R110, R98, R109 ;  /* 0x000000626e6e7223 */ /* 0x000fe2000000006d */
[----:B------:R-:W-:Y:S01]  /*4760*/  FFMA R100, R100, R96, R165 ;  /* 0x0000006064647223 */ /* 0x000fe200000000a5 */
[C---:B------:R-:W-:Y:S01]  /*4770*/  FFMA R71, R101.reuse, R93, R70 ;  /* 0x0000005d65477223 */ /* 0x040fe20000000046 */
[C---:B------:R-:W-:Y:S01]  /*4780*/  FFMA R69, R101.reuse, R89, R72 ;  /* 0x0000005965457223 */ /* 0x040fe20000000048 */
[----:B------:R-:W-:Y:S01]  /*4790*/  FFMA R74, R74, R86, R73 ;  /* 0x000000564a4a7223 */ /* 0x000fe20000000049 */
[C---:B------:R-:W-:Y:S01]  /*47a0*/  FFMA R73, R101.reuse, R85, R68 ;  /* 0x0000005565497223 */ /* 0x040fe20000000044 */
[----:B------:R-:W-:Y:S01]  /*47b0*/  FFMA R101, R101, R97, R100 ;  /* 0x0000006165657223 */ /* 0x000fe20000000064 */
[----:B------:R-:W-:Y:S01]  /*47c0*/  FFMA R191, R111, R99, R110 ;  /* 0x000000636fbf7223 */ /* 0x000fe2000000006e */
[C---:B------:R-:W-:Y:S01]  /*47d0*/  FFMA R100, R102.reuse, R94, R71 ;  /* 0x0000005e66647223 */ /* 0x040fe20000000047 */
[C---:B------:R-:W-:Y:S01]  /*47e0*/  FFMA R118, R102.reuse, R90, R69 ;  /* 0x0000005a66767223 */ /* 0x040fe20000000045 */
[----:B------:R-:W-:Y:S01]  /*47f0*/  LDS.128 R108, [R19.X4+UR4+0x40] ;  /* 0x00004004136c7984 */ /* 0x000fe20008004c00 */
[C---:B------:R-:W-:Y:S01]  /*4800*/  FFMA R116, R102.reuse, R86, R73 ;  /* 0x0000005666747223 */ /* 0x040fe20000000049 */
[----:B------:R-:W-:Y:S01]  /*4810*/  FFMA R199, R75, R87, R74 ;  /* 0x000000574bc77223 */ /* 0x000fe2000000004a */
[----:B------:R-:W-:Y:S01]  /*4820*/  FFMA R102, R102, R98, R101 ;  /* 0x0000006266667223 */ /* 0x000fe20000000065 */
[----:B------:R-:W2:Y:S01]  /*4830*/  LDS.128 R68, [R21+0x40] ;  /* 0x0000400015447984 */ /* 0x000ea20000000c00 */
[C---:B------:R-:W-:Y:S01]  /*4840*/  FFMA R165, R103.reuse, R95, R100 ;  /* 0x0000005f67a57223 */ /* 0x040fe20000000064 */
[C---:B-1----:R-:W-:Y:S01]  /*4850*/  FFMA R100, R112.reuse, R92, R121 ;  /* 0x0000005c70647223 */ /* 0x042fe20000000079 */
[C---:B------:R-:W-:Y:S01]  /*4860*/  FFMA R139, R103.reuse, R99, R102 ;  /* 0x00000063678b7223 */ /* 0x040fe20000000066 */
[----:B------:R-:W1:Y:S01]  /*4870*/  LDS.128 R76, [R21+0x240] ;  /* 0x00024000154c7984 */ /* 0x000e620000000c00 */
[C---:B------:R-:W-:Y:S01]  /*4880*/  FFMA R102, R112.reuse, R96, R23 ;  /* 0x0000006070667223 */ /* 0x040fe20000000017 */
[C---:B------:R-:W-:Y:S01]  /*4890*/  FFMA R141, R103.reuse, R87, R116 ;  /* 0x00000057678d7223 */ /* 0x040fe20000000074 */
[C---:B------:R-:W-:Y:S01]  /*48a0*/  FFMA R116, R112.reuse, R88, R119 ;  /* 0x0000005870747223 */ /* 0x040fe20000000077 */
[----:B------:R-:W3:Y:S01]  /*48b0*/  LDS.128 R72, [R21+0x440] ;  /* 0x0004400015487984 */ /* 0x000ee20000000c00 */
[----:B------:R-:W-:Y:S01]  /*48c0*/  FFMA R131, R103, R91, R118 ;  /* 0x0000005b67837223 */ /* 0x000fe20000000076 */
[C---:B------:R-:W-:Y:S01]  /*48d0*/  FFMA R23, R113.reuse, R97, R102 ;  /* 0x0000006171177223 */ /* 0x040fe20000000066 */
[C---:B------:R-:W-:Y:S01]  /*48e0*/  FFMA R119, R113.reuse, R93, R100 ;  /* 0x0000005d71777223 */ /* 0x040fe20000000064 */
[----:B------:R-:W4:Y:S01]  /*48f0*/  LDS.128 R80, [R21+0x640] ;  /* 0x0006400015507984 */ /* 0x000f220000000c00 */
[----:B------:R-:W-:Y:S01]  /*4900*/  FFMA R112, R112, R84, R117 ;  /* 0x0000005470707223 */ /* 0x000fe20000000075 */
[C---:B------:R-:W-:Y:S01]  /*4910*/  FFMA R117, R113.reuse, R89, R116 ;  /* 0x0000005971757223 */ /* 0x040fe20000000074 */
[C---:B------:R-:W-:Y:S01]  /*4920*/  FFMA R118, R114.reuse, R98, R23 ;  /* 0x0000006272767223 */ /* 0x040fe20000000017 */
[----:B------:R-:W5:Y:S01]  /*4930*/  LDS.128 R100, [R19.X4+UR4+0x240] ;  /* 0x0002400413647984 */ /* 0x000f620008004c00 */
[-C--:B------:R-:W-:Y:S01]  /*4940*/  FFMA R113, R113, R85.reuse, R112 ;  /* 0x0000005571717223 */ /* 0x080fe20000000070 */
[----:B------:R-:W-:Y:S01]  /*4950*/  FFMA R116, R114, R90, R117 ;  /* 0x0000005a72747223 */ /* 0x000fe20000000075 */
[C---:B------:R-:W-:Y:S01]  /*4960*/  FFMA R84, R104.reuse, R84, R127 ;  /* 0x0000005468547223 */ /* 0x040fe2000000007f */
[----:B------:R-:W-:Y:S01]  /*4970*/  FFMA R88, R104, R88, R123 ;  /* 0x0000005868587223 */ /* 0x000fe2000000007b */
[C---:B------:R-:W-:Y:S01]  /*4980*/  FFMA R112, R114.reuse, R86, R113 ;  /* 0x0000005672707223 */ /* 0x040fe20000000071 */
[----:B------:R-:W-:Y:S01]  /*4990*/  FFMA R114, R114, R94, R119 ;  /* 0x0000005e72727223 */ /* 0x000fe20000000077 */
[----:B------:R-:W-:Y:S01]  /*49a0*/  FFMA R85, R105, R85, R84 ;  /* 0x0000005569557223 */ /* 0x000fe20000000054 */
[C---:B------:R-:W-:Y:S01]  /*49b0*/  FFMA R117, R115.reuse, R91, R116 ;  /* 0x0000005b73757223 */ /* 0x040fe20000000074 */
[C---:B------:R-:W-:Y:S01]  /*49c0*/  FFMA R119, R115.reuse, R99, R118 ;  /* 0x0000006373777223 */ /* 0x040fe20000000076 */
[C---:B------:R-:W-:Y:S01]  /*49d0*/  FFMA R23, R115.reuse, R87, R112 ;  /* 0x0000005773177223 */ /* 0x040fe20000000070 */
[----:B------:R-:W-:Y:S01]  /*49e0*/  FFMA R121, R115, R95, R114 ;  /* 0x0000005f73797223 */ /* 0x000fe20000000072 */
[----:B------:R-:W-:Y:S01]  /*49f0*/  FFMA R86, R106, R86, R85 ;  /* 0x000000566a567223 */ /* 0x000fe20000000055 */
[----:B------:R-:W5:Y:S01]  /*4a00*/  LDS.128 R112, [R19.X4+UR4+0x440] ;  /* 0x0004400413707984 */ /* 0x000f620008004c00 */
[C---:B------:R-:W-:Y:S01]  /*4a10*/  FFMA R92, R104.reuse, R92, R135 ;  /* 0x0000005c685c7223 */ /* 0x040fe20000000087 */
[----:B------:R-:W-:Y:S01]  /*4a20*/  FFMA R89, R105, R89, R88 ;  /* 0x0000005969597223 */ /* 0x000fe20000000058 */
[----:B------:R-:W-:Y:S01]  /*4a30*/  FFMA R127, R107, R87, R86 ;  /* 0x000000576b7f7223 */ /* 0x000fe20000000056 */
[----:B------:R-:W-:Y:S01]  /*4a40*/  FFMA R96, R104, R96, R125 ;  /* 0x0000006068607223 */ /* 0x000fe2000000007d */
[----:B------:R-:W-:Y:S01]  /*4a50*/  FFMA R93, R105, R93, R92 ;  /* 0x0000005d695d7223 */ /* 0x000fe2000000005c */
[----:B------:R-:W-:-:S02]  /*4a60*/  FFMA R90, R106, R90, R89 ;  /* 0x0000005a6a5a7223 */ /* 0x000fc40000000059 */
[----:B------:R-:W-:Y:S01]  /*4a70*/  FFMA R97, R105, R97, R96 ;  /* 0x0000006169617223 */ /* 0x000fe20000000060 */
[----:B------:R-:W-:Y:S01]  /*4a80*/  FFMA R94, R106, R94, R93 ;  /* 0x0000005e6a5e7223 */ /* 0x000fe2000000005d */
[C---:B------:R-:W-:Y:S01]  /*4a90*/  FFMA R123, R107.reuse, R91, R90 ;  /* 0x0000005b6b7b7223 */ /* 0x040fe2000000005a */
[----:B--2---:R-:W-:Y:S01]  /*4aa0*/  FFMA R86, R108, R68, R143 ;  /* 0x000000446c567223 */ /* 0x004fe2000000008f */
[----:B------:R-:W-:Y:S01]  /*4ab0*/  FFMA R98, R106, R98, R97 ;  /* 0x000000626a627223 */ /* 0x000fe20000000061 */
[----:B------:R-:W-:Y:S01]  /*4ac0*/  FFMA R135, R107, R95, R94 ;  /* 0x0000005f6b877223 */ /* 0x000fe2000000005e */
[C---:B-1----:R-:W-:Y:S01]  /*4ad0*/  FFMA R84, R108.reuse, R76, R167 ;  /* 0x0000004c6c547223 */ /* 0x042fe200000000a7 */
[----:B------:R-:W-:Y:S01]  /*4ae0*/  FFMA R91, R109, R69, R86 ;  /* 0x000000456d5b7223 */ /* 0x000fe20000000056 */
[----:B------:R-:W-:Y:S01]  /*4af0*/  FFMA R125, R107, R99, R98 ;  /* 0x000000636b7d7223 */ /* 0x000fe20000000062 */
[----:B---3--:R-:W-:Y:S01]  /*4b00*/  FFMA R88, R108, R72, R173 ;  /* 0x000000486c587223 */ /* 0x008fe200000000ad */
[C---:B------:R-:W-:Y:S01]  /*4b10*/  FFMA R93, R109.reuse, R77, R84 ;  /* 0x0000004d6d5d7223 */ /* 0x040fe20000000054 */
[C---:B------:R-:W-:Y:S01]  /*4b20*/  FFMA R90, R110.reuse, R70, R91 ;  /* 0x000000466e5a7223 */ /* 0x040fe2000000005b */
[----:B------:R-:W1:Y:S01]  /*4b30*/  LDS.128 R84, [R19.X4+UR4+0x640] ;  /* 0x0006400413547984 */ /* 0x000e620008004c00 */
[----:B------:R-:W-:Y:S01]  /*4b40*/  FFMA R89, R109, R73, R88 ;  /* 0x000000496d597223 */ /* 0x000fe20000000058 */
[----:B------:R-:W-:Y:S01]  /*4b50*/  FFMA R88, R110, R78, R93 ;  /* 0x0000004e6e587223 */ /* 0x000fe2000000005d */
[C---:B------:R-:W-:Y:S01]  /*4b60*/  FFMA R167, R111.reuse, R71, R90 ;  /* 0x000000476fa77223 */ /* 0x040fe2000000005a */
[----:B----4-:R-:W-:Y:S01]  /*4b70*/  FFMA R108, R108, R80, R191 ;  /* 0x000000506c6c7223 */ /* 0x010fe200000000bf */
        /* <DEDUP_REMOVED lines=52> */
[C---:B--2---:R-:W-:Y:S01]  /*4ec0*/  FFMA R92, R88.reuse, R72, R129 ;  /* 0x00000048585c7223 */ /* 0x044fe20000000081 */
        /* <DEDUP_REMOVED lines=16> */
[C---:B---3--:R-:W-:Y:S01]  /*4fd0*/  FFMA R86, R100.reuse, R76, R165 ;  /* 0x0000004c64567223 */ /* 0x048fe200000000a5 */
[----:B------:R-:W-:Y:S01]  /*4fe0*/  FFMA R88, R100, R72, R131 ;  /* 0x0000004864587223 */ /* 0x000fe20000000083 */
[----:B------:R-:W-:Y:S01]  /*4ff0*/  FFMA R197, R91, R71, R84 ;  /* 0x000000475bc57223 */ /* 0x000fe20000000054 */
[----:B------:R-:W-:Y:S01]  /*5000*/  FFMA R110, R110, R82, R109 ;  /* 0x000000526e6e7223 */ /* 0x000fe2000000006d */
[C---:B------:R-:W-:Y:S01]  /*5010*/  FFMA R84, R100.reuse, R68, R141 ;  /* 0x0000004464547223 */ /* 0x040fe2000000008d */
[C---:B------:R-:W-:Y:S01]  /*5020*/  FFMA R87, R101.reuse, R77, R86 ;  /* 0x0000004d65577223 */ /* 0x040fe20000000056 */
[C---:B------:R-:W-:Y:S01]  /*5030*/  FFMA R85, R101.reuse, R73, R88 ;  /* 0x0000004965557223 */ /* 0x040fe20000000058 */
[----:B------:R-:W-:Y:S01]  /*5040*/  FFMA R100, R100, R80, R139 ;  /* 0x0000005064647223 */ /* 0x000fe2000000008b */
[-C--:B------:R-:W-:Y:S01]  /*5050*/  FFMA R90, R90, R78.reuse, R89 ;  /* 0x0000004e5a5a7223 */ /* 0x080fe20000000059 */
[----:B------:R-:W-:Y:S01]  /*5060*/  FFMA R89, R101, R69, R84 ;  /* 0x0000004565597223 */ /* 0x000fe20000000054 */
        /* <DEDUP_REMOVED lines=8> */
[----:B------:R-:W3:Y:S01]  /*50f0*/  LDS.128 R84, [R21+0x250] ;  /* 0x0002500015547984 */ /* 0x000ee20000000c00 */
[C---:B------:R-:W-:Y:S01]  /*5100*/  FFMA R165, R103.reuse, R71, R100 ;  /* 0x0000004767a57223 */ /* 0x040fe20000000064 */
[C---:B-1----:R-:W-:Y:S01]  /*5110*/  FFMA R100, R112.reuse, R76, R121 ;  /* 0x0000004c70647223 */ /* 0x042fe20000000079 */
[C---:B------:R-:W-:Y:S01]  /*5120*/  FFMA R131, R103.reuse, R83, R102 ;  /* 0x0000005367837223 */ /* 0x040fe20000000066 */
[----:B------:R-:W1:Y:S01]  /*5130*/  LDS.128 R92, [R21+0x50] ;  /* 0x00005000155c7984 */ /* 0x000e620000000c00 */
[C---:B------:R-:W-:Y:S01]  /*5140*/  FFMA R102, R112.reuse, R80, R119 ;  /* 0x0000005070667223 */ /* 0x040fe20000000077 */
[C---:B------:R-:W-:Y:S01]  /*5150*/  FFMA R139, R103.reuse, R79, R116 ;  /* 0x0000004f678b7223 */ /* 0x040fe20000000074 */
[C---:B------:R-:W-:Y:S01]  /*5160*/  FFMA R116, R112.reuse, R72, R117 ;  /* 0x0000004870747223 */ /* 0x040fe20000000075 */
[----:B------:R-:W4:Y:S01]  /*5170*/  LDS.128 R88, [R21+0x450] ;  /* 0x0004500015587984 */ /* 0x000f220000000c00 */
[----:B------:R-:W-:Y:S01]  /*5180*/  FFMA R112, R112, R68, R23 ;  /* 0x0000004470707223 */ /* 0x000fe20000000017 */
[----:B------:R-:W-:Y:S01]  /*5190*/  FFMA R141, R103, R75, R118 ;  /* 0x0000004b678d7223 */ /* 0x000fe20000000076 */
[C---:B------:R-:W-:Y:S01]  /*51a0*/  FFMA R23, R113.reuse, R81, R102 ;  /* 0x0000005171177223 */ /* 0x040fe20000000066 */
[C---:B------:R-:W-:Y:S01]  /*51b0*/  FFMA R119, R113.reuse, R77, R100 ;  /* 0x0000004d71777223 */ /* 0x040fe20000000064 */
[----:B------:R-:W-:Y:S01]  /*51c0*/  LDS.128 R96, [R21+0x650] ;  /* 0x0006500015607984 */ /* 0x000fe20000000c00 */
[C---:B------:R-:W-:Y:S01]  /*51d0*/  FFMA R117, R113.reuse, R73, R116 ;  /* 0x0000004971757223 */ /* 0x040fe20000000074 */
[----:B------:R-:W-:Y:S01]  /*51e0*/  FFMA R113, R113, R69, R112 ;  /* 0x0000004571717223 */ /* 0x000fe20000000070 */
[C---:B------:R-:W-:Y:S01]  /*51f0*/  FFMA R118, R114.reuse, R82, R23 ;  /* 0x0000005272767223 */ /* 0x040fe20000000017 */
[----:B------:R-:W5:Y:S01]  /*5200*/  LDS.128 R100, [R19.X4+UR4+0x250] ;  /* 0x0002500413647984 */ /* 0x000f620008004c00 */
[C---:B------:R-:W-:Y:S01]  /*5210*/  FFMA R116, R114.reuse, R74, R117 ;  /* 0x0000004a72747223 */ /* 0x040fe20000000075 */
[C---:B------:R-:W-:Y:S01]  /*5220*/  FFMA R112, R114.reuse, R78, R119 ;  /* 0x0000004e72707223 */ /* 0x040fe20000000077 */
[----:B------:R-:W-:Y:S01]  /*5230*/  FFMA R114, R114, R70, R113 ;  /* 0x0000004672727223 */ /* 0x000fe20000000071 */
[C---:B--2---:R-:W-:Y:S01]  /*5240*/  FFMA R68, R104.reuse, R68, R127 ;  /* 0x0000004468447223 */ /* 0x044fe2000000007f */
        /* <DEDUP_REMOVED lines=8> */
[----:B------:R-:W-:Y:S01]  /*52d0*/  FFMA R70, R106, R70, R69 ;  /* 0x000000466a467223 */ /* 0x000fe20000000045 */
[C---:B------:R-:W-:Y:S01]  /*52e0*/  FFMA R73, R105.reuse, R73, R72 ;  /* 0x0000004969497223 */ /* 0x040fe20000000048 */
[----:B------:R-:W-:Y:S01]  /*52f0*/  FFMA R80, R104, R80, R125 ;  /* 0x0000005068507223 */ /* 0x000fe2000000007d */
[----:B------:R-:W-:Y:S01]  /*5300*/  FFMA R77, R105, R77, R76 ;  /* 0x0000004d694d7223 */ /* 0x000fe2000000004c */
[----:B------:R-:W-:Y:S01]  /*5310*/  FFMA R135, R107, R71, R70 ;  /* 0x000000476b877223 */ /* 0x000fe20000000046 */
[C---:B------:R-:W-:Y:S01]  /*5320*/  FFMA R74, R106.reuse, R74, R73 ;  /* 0x0000004a6a4a7223 */ /* 0x040fe20000000049 */
[----:B------:R-:W-:Y:S01]  /*5330*/  FFMA R81, R105, R81, R80 ;  /* 0x0000005169517223 */ /* 0x000fe20000000050 */
[----:B------:R-:W-:-:S02]  /*5340*/  FFMA R78, R106, R78, R77 ;  /* 0x0000004e6a4e7223 */ /* 0x000fc4000000004d */
[C---:B------:R-:W-:Y:S01]  /*5350*/  FFMA R123, R107.reuse, R75, R74 ;  /* 0x0000004b6b7b7223 */ /* 0x040fe2000000004a */
[----:B---3--:R-:W-:Y:S01]  /*5360*/  FFMA R70, R108, R84, R143 ;  /* 0x000000546c467223 */ /* 0x008fe2000000008f */
[----:B------:R-:W-:Y:S01]  /*5370*/  FFMA R82, R106, R82, R81 ;  /* 0x000000526a527223 */ /* 0x000fe20000000051 */
[----:B------:R-:W-:Y:S01]  /*5380*/  FFMA R127, R107, R79, R78 ;  /* 0x0000004f6b7f7223 */ /* 0x000fe2000000004e */
[C---:B-1----:R-:W-:Y:S01]  /*5390*/  FFMA R68, R108.reuse, R92, R167 ;  /* 0x0000005c6c447223 */ /* 0x042fe200000000a7 */
[----:B------:R-:W-:Y:S01]  /*53a0*/  FFMA R75, R109, R85, R70 ;  /* 0x000000556d4b7223 */ /* 0x000fe20000000046 */
[----:B------:R-:W-:Y:S01]  /*53b0*/  FFMA R125, R107, R83, R82 ;  /* 0x000000536b7d7223 */ /* 0x000fe20000000052 */
[----:B----4-:R-:W-:Y:S01]  /*53c0*/  FFMA R72, R108, R88, R171 ;  /* 0x000000586c487223 */ /* 0x010fe200000000ab */
[C---:B------:R-:W-:Y:S01]  /*53d0*/  FFMA R77, R109.reuse, R93, R68 ;  /* 0x0000005d6d4d7223 */ /* 0x040fe20000000044 */
[----:B------:R-:W-:Y:S02]  /*53e0*/  LDS.128 R104, [R19.X4+UR4+0x4650] ;  /* 0x0046500413687984 */ /* 0x000fe40008004c00 */
[----:B------:R-:W-:Y:S01]  /*53f0*/  FFMA R73, R109, R89, R72 ;  /* 0x000000596d497223 */ /* 0x000fe20000000048 */
[C---:B------:R-:W-:Y:S01]  /*5400*/  FFMA R72, R110.reuse, R86, R75 ;  /* 0x000000566e487223 */ /* 0x040fe2000000004b */
[----:B------:R-:W1:Y:S01]  /*5410*/  LDS.128 R68, [R19.X4+UR4+0x650] ;  /* 0x0006500413447984 */ /* 0x000e620008004c00 */
[C---:B------:R-:W-:Y:S01]  /*5420*/  FFMA R74, R110.reuse, R94, R77 ;  /* 0x0000005e6e4a7223 */ /* 0x040fe2000000004d */
[----:B------:R-:W-:Y:S01]  /*5430*/  FFMA R76, R110, R90, R73 ;  /* 0x0000005a6e4c7223 */ /* 0x000fe20000000049 */
[C---:B------:R-:W-:Y:S01]  /*5440*/  FFMA R203, R111.reuse, R87, R72 ;  /* 0x000000576fcb7223 */ /* 0x040fe20000000048 */
[C---:B-----5:R-:W-:Y:S01]  /*5450*/  FFMA R72, R100.reuse, R84, R195 ;  /* 0x0000005464487223 */ /* 0x060fe200000000c3 */
        /* <DEDUP_REMOVED lines=102> */
[----:B------:R-:W4:Y:S01]  /*5ac0*/  LDS.128 R100, [R19.X4+UR4+0x260] ;  /* 0x0002600413647984 */ /* 0x000f220008004c00 */
        /* <DEDUP_REMOVED lines=10> */
[----:B------:R-:W5:Y:S01]  /*5b70*/  LDS.128 R112, [R19.X4+UR4+0x460] ;  /* 0x0004600413707984 */ /* 0x000f620008004c00 */
        /* <DEDUP_REMOVED lines=25> */
[C---:B----4-:R-:W-:Y:S01]  /*5d10*/  FFMA R88, R100.reuse, R68, R195 ;  /* 0x0000004464587223 */ /* 0x050fe200000000c3 */
        /* <DEDUP_REMOVED lines=19> */
[C---:B-----5:R-:W-:Y:S01]  /*5e50*/  FFMA R94, R112.reuse, R72, R189 ;  /* 0x00000048705e7223 */ /* 0x060fe200000000bd */
        /* <DEDUP_REMOVED lines=59> */
[----:B------:R-:W-:Y:S01]  /*6210*/  FFMA R143, R91, R71, R90 ;  /* 0x000000475b8f7223 */ /* 0x000fe2000000005a */
[C---:B------:R-:W-:Y:S01]  /*6220*/  FFMA R100, R102.reuse, R78, R87 ;  /* 0x0000004e66647223 */ /* 0x040fe20000000057 */
[C---:B------:R-:W-:Y:S01]  /*6230*/  FFMA R116, R102.reuse, R70, R89 ;  /* 0x0000004666747223 */ /* 0x040fe20000000059 */
[C---:B------:R-:W-:Y:S01]  /*6240*/  FFMA R118, R102.reuse, R74, R85 ;  /* 0x0000004a66767223 */ /* 0x040fe20000000055 */
[----:B------:R-:W-:Y:S01]  /*6250*/  LDS.128 R108, [R19.X4+UR4+0x70] ;  /* 0x00007004136c7984 */ /* 0x000fe20008004c00 */
[----:B------:R-:W-:Y:S01]  /*6260*/  FFMA R102, R102, R82, R101 ;  /* 0x0000005266667223 */ /* 0x000fe20000000065 */
[C---:B------:R-:W-:Y:S01]  /*6270*/  FFMA R141, R103.reuse, R79, R100 ;  /* 0x0000004f678d7223 */ /* 0x040fe20000000064 */
[C---:B-1----:R-:W-:Y:S01]  /*6280*/  FFMA R100, R112.reuse, R76, R121 ;  /* 0x0000004c70647223 */ /* 0x042fe20000000079 */
[----:B------:R-:W1:Y:S01]  /*6290*/  LDS.128 R84, [R21+0x270] ;  /* 0x0002700015547984 */ /* 0x000e620000000c00 */
[C---:B------:R-:W-:Y:S01]  /*62a0*/  FFMA R131, R103.reuse, R83, R102 ;  /* 0x0000005367837223 */ /* 0x040fe20000000066 */
[C---:B------:R-:W-:Y:S01]  /*62b0*/  FFMA R102, R112.reuse, R80, R117 ;  /* 0x0000005070667223 */ /* 0x040fe20000000075 */
[C---:B------:R-:W-:Y:S01]  /*62c0*/  FFMA R139, R103.reuse, R71, R116 ;  /* 0x00000047678b7223 */ /* 0x040fe20000000074 */
[----:B------:R-:W2:Y:S01]  /*62d0*/  LDS.128 R88, [R21+0x70] ;  /* 0x0000700015587984 */ /* 0x000ea20000000c00 */
[C---:B------:R-:W-:Y:S01]  /*62e0*/  FFMA R116, R112.reuse, R72, R119 ;  /* 0x0000004870747223 */ /* 0x040fe20000000077 */
[----:B------:R-:W-:Y:S01]  /*62f0*/  FFMA R112, R112, R68, R23 ;  /* 0x0000004470707223 */ /* 0x000fe20000000017 */
[----:B------:R-:W-:Y:S01]  /*6300*/  FFMA R129, R103, R75, R118 ;  /* 0x0000004b67817223 */ /* 0x000fe20000000076 */
[----:B------:R-:W3:Y:S01]  /*6310*/  LDS.128 R92, [R21+0x470] ;  /* 0x00047000155c7984 */ /* 0x000ee20000000c00 */
[C---:B------:R-:W-:Y:S01]  /*6320*/  FFMA R23, R113.reuse, R81, R102 ;  /* 0x0000005171177223 */ /* 0x040fe20000000066 */
[C---:B------:R-:W-:Y:S01]  /*6330*/  FFMA R119, R113.reuse, R77, R100 ;  /* 0x0000004d71777223 */ /* 0x040fe20000000064 */
[C---:B------:R-:W-:Y:S01]  /*6340*/  FFMA R117, R113.reuse, R73, R116 ;  /* 0x0000004971757223 */ /* 0x040fe20000000074 */
[----:B------:R-:W4:Y:S01]  /*6350*/  LDS.128 R100, [R19.X4+UR4+0x270] ;  /* 0x0002700413647984 */ /* 0x000f220008004c00 */
[----:B------:R-:W-:Y:S01]  /*6360*/  FFMA R113, R113, R69, R112 ;  /* 0x0000004571717223 */ /* 0x000fe20000000070 */
[C---:B------:R-:W-:Y:S01]  /*6370*/  FFMA R118, R114.reuse, R82, R23 ;  /* 0x0000005272767223 */ /* 0x040fe20000000017 */
[C---:B------:R-:W-:Y:S01]  /*6380*/  FFMA R116, R114.reuse, R74, R117 ;  /* 0x0000004a72747223 */ /* 0x040fe20000000075 */
[----:B------:R-:W5:Y:S01]  /*6390*/  LDS.128 R96, [R21+0x670] ;  /* 0x0006700015607984 */ /* 0x000f620000000c00 */
        /* <DEDUP_REMOVED lines=20> */
[----:B------:R-:W-:Y:S01]  /*64e0*/  FFMA R82, R106, R82, R81 ;  /* 0x000000526a527223 */ /* 0x000fe20000000051 */
[C---:B------:R-:W-:Y:S01]  /*64f0*/  FFMA R135, R107.reuse, R79, R78 ;  /* 0x0000004f6b877223 */ /* 0x040fe2000000004e */
[C---:B-1----:R-:W-:Y:S02]  /*6500*/  FFMA R70, R108.reuse, R84, R177 ;  /* 0x000000546c467223 */ /* 0x042fe400000000b1 */
[----:B------:R-:W-:Y:S01]  /*6510*/  FFMA R125, R107, R83, R82 ;  /* 0x000000536b7d7223 */ /* 0x000fe20000000052 */
[C---:B--2---:R-:W-:Y:S01]  /*6520*/  FFMA R68, R108.reuse, R88, R197 ;  /* 0x000000586c447223 */ /* 0x044fe200000000c5 */
[C---:B------:R-:W-:Y:S01]  /*6530*/  FFMA R75, R109.reuse, R85, R70 ;  /* 0x000000556d4b7223 */ /* 0x040fe20000000046 */
[----:B------:R-:W-:Y:S01]  /*6540*/  LDS.128 R104, [R19.X4+UR4+0x4670] ;  /* 0x0046700413687984 */ /* 0x000fe20008004c00 */
[----:B---3--:R-:W-:Y:S01]  /*6550*/  FFMA R72, R108, R92, R165 ;  /* 0x0000005c6c487223 */ /* 0x008fe200000000a5 */
[----:B------:R-:W-:-:S02]  /*6560*/  FFMA R77, R109, R89, R68 ;  /* 0x000000596d4d7223 */ /* 0x000fc40000000044 */
[----:B------:R-:W1:Y:S01]  /*6570*/  LDS.128 R68, [R19.X4+UR4+0x670] ;  /* 0x0006700413447984 */ /* 0x000e620008004c00 */
[----:B------:R-:W-:Y:S01]  /*6580*/  FFMA R73, R109, R93, R72 ;  /* 0x0000005d6d497223 */ /* 0x000fe20000000048 */
[C---:B------:R-:W-:Y:S01]  /*6590*/  FFMA R72, R110.reuse, R86, R75 ;  /* 0x000000566e487223 */ /* 0x040fe2000000004b */
[C---:B------:R-:W-:Y:S02]  /*65a0*/  FFMA R74, R110.reuse, R90, R77 ;  /* 0x0000005a6e4a7223 */ /* 0x040fe4000000004d */
[----:B------:R-:W-:Y:S01]  /*65b0*/  FFMA R76, R110, R94, R73 ;  /* 0x0000005e6e4c7223 */ /* 0x000fe20000000049 */
[-C--:B------:R-:W-:Y:S01]  /*65c0*/  FFMA R201, R87, R111.reuse, R72 ;  /* 0x0000006f57c97223 */ /* 0x080fe20000000048 */
[-C--:B------:R-:W-:Y:S01]  /*65d0*/  FFMA R199, R91, R111.reuse, R74 ;  /* 0x0000006f5bc77223 */ /* 0x080fe2000000004a */
[C---:B----4-:R-:W-:Y:S01]  /*65e0*/  FFMA R74, R100.reuse, R92, R187 ;  /* 0x0000005c644a7223 */ /* 0x050fe200000000bb */
[C---:B------:R-:W-:Y:S01]  /*65f0*/  FFMA R72, R100.reuse, R84, R195 ;  /* 0x0000005464487223 */ /* 0x040fe200000000c3 */
[----:B------:R-:W-:Y:S01]  /*6600*/  FFMA R197, R95, R111, R76 ;  /* 0x0000006f5fc57223 */ /* 0x000fe2000000004c */
[C---:B-----5:R-:W-:Y:S01]  /*6610*/  FFMA R76, R100.reuse, R96, R191 ;  /* 0x00000060644c7223 */ /* 0x060fe200000000bf */
        /* <DEDUP_REMOVED lines=11> */
[-C--:B------:R-:W-:Y:S01]  /*66d0*/  FFMA R179, R95, R103.reuse, R78 ;  /* 0x000000675fb37223 */ /* 0x080fe2000000004e */
[-C--:B------:R-:W-:Y:S01]  /*66e0*/  FFMA R177, R99, R103.reuse, R80 ;  /* 0x0000006763b17223 */ /* 0x080fe20000000050 */
[-C--:B------:R-:W-:Y:S01]  /*66f0*/  FFMA R165, R91, R103.reuse, R76 ;  /* 0x000000675ba57223 */ /* 0x080fe2000000004c */
        /* <DEDUP_REMOVED lines=15> */
[-C--:B------:R-:W-:Y:S01]  /*67f0*/  FFMA R183, R95, R115.reuse, R78 ;  /* 0x000000735fb77223 */ /* 0x080fe2000000004e */
[-C--:B------:R-:W-:Y:S01]  /*6800*/  FFMA R185, R99, R115.reuse, R80 ;  /* 0x0000007363b97223 */ /* 0x080fe20000000050 */
[-C--:B------:R-:W-:Y:S01]  /*6810*/  FFMA R187, R91, R115.reuse, R76 ;  /* 0x000000735bbb7223 */ /* 0x080fe2000000004c */
        /* <DEDUP_REMOVED lines=14> */
[-C--:B------:R-:W-:Y:S01]  /*6900*/  FFMA R175, R87, R71.reuse, R68 ;  /* 0x0000004757af7223 */ /* 0x080fe20000000044 */
[-C--:B------:R-:W-:Y:S01]  /*6910*/  FFMA R167, R95, R71.reuse, R76 ;  /* 0x000000475fa77223 */ /* 0x080fe2000000004c */
[C---:B--2---:R-:W-:Y:S01]  /*6920*/  FFMA R76, R72.reuse, R92, R137 ;  /* 0x0000005c484c7223 */ /* 0x044fe20000000089 */
[-C--:B------:R-:W-:Y:S01]  /*6930*/  FFMA R133, R91, R71.reuse, R70 ;  /* 0x000000475b857223 */ /* 0x080fe20000000046 */
        /* <DEDUP_REMOVED lines=12> */
[-C--:B------:R-:W-:Y:S01]  /*6a00*/  FFMA R137, R99, R75.reuse, R70 ;  /* 0x0000004b63897223 */ /* 0x080fe20000000046 */
[-C--:B------:R-:W-:Y:S01]  /*6a10*/  FFMA R171, R95, R75.reuse, R72 ;  /* 0x0000004b5fab7223 */ /* 0x080fe20000000048 */
[C---:B---3--:R-:W-:Y:S01]  /*6a20*/  FFMA R70, R100.reuse, R88, R141 ;  /* 0x0000005864467223 */ /* 0x048fe2000000008d */
        /* <DEDUP_REMOVED lines=17> */
[-C--:B------:R-:W-:Y:S01]  /*6b40*/  FFMA R141, R91, R103.reuse, R100 ;  /* 0x000000675b8d7223 */ /* 0x080fe20000000064 */
[C---:B-1----:R-:W-:Y:S01]  /*6b50*/  FFMA R100, R112.reuse, R88, R121 ;  /* 0x0000005870647223 */ /* 0x042fe20000000079 */
[-C--:B------:R-:W-:Y:S01]  /*6b60*/  FFMA R129, R95, R103.reuse, R102 ;  /* 0x000000675f817223 */ /* 0x080fe20000000066 */
[----:B------:R-:W1:Y:S01]  /*6b70*/  LDS.128 R76, [R21+0x80] ;  /* 0x00008000154c7984 */ /* 0x000e620000000c00 */
[C---:B------:R-:W-:Y:S01]  /*6b80*/  FFMA R102, R112.reuse, R96, R119 ;  /* 0x0000006070667223 */ /* 0x040fe20000000077 */
[-C--:B------:R-:W-:Y:S01]  /*6b90*/  FFMA R131, R87, R103.reuse, R116 ;  /* 0x0000006757837223 */ /* 0x080fe20000000074 */
        /* <DEDUP_REMOVED lines=15> */
[-C--:B------:R-:W-:Y:S01]  /*6c90*/  FFMA R117, R99, R115.reuse, R116 ;  /* 0x0000007363757223 */ /* 0x080fe20000000074 */
[-C--:B------:R-:W-:Y:S01]  /*6ca0*/  FFMA R119, R95, R115.reuse, R118 ;  /* 0x000000735f777223 */ /* 0x080fe20000000076 */
[-C--:B------:R-:W-:Y:S01]  /*6cb0*/  FFMA R23, R87, R115.reuse, R112 ;  /* 0x0000007357177223 */ /* 0x080fe20000000070 */
        /* <DEDUP_REMOVED lines=13> */
[-C--:B------:R-:W-:Y:S01]  /*6d90*/  FFMA R135, R91, R107.reuse, R90 ;  /* 0x0000006b5b877223 */ /* 0x080fe2000000005a */
        /* <DEDUP_REMOVED lines=14> */
[-C--:B------:R-:W-:Y:S01]  /*6e80*/  FFMA R195, R71, R111.reuse, R88 ;  /* 0x0000006f47c37223 */ /* 0x080fe20000000058 */
[C---:B----4-:R-:W-:Y:S01]  /*6e90*/  FFMA R88, R100.reuse, R68, R181 ;  /* 0x0000004464587223 */ /* 0x050fe200000000b5 */
[-C--:B------:R-:W-:Y:S01]  /*6ea0*/  FFMA R191, R79, R111.reuse, R90 ;  /* 0x0000006f4fbf7223 */ /* 0x080fe2000000005a */
        /* <DEDUP_REMOVED lines=241> */
[----:B------:R-:W-:Y:S01]  /*7dc0*/  FFMA R113, R113, R85, R112 ;  /* 0x0000005571717223 */ /* 0x000fe20000000070 */
[----:B------:R-:W-:Y:S01]  /*7dd0*/  FFMA R116, R114, R90, R117 ;  /* 0x0000005a72747223 */ /* 0x000fe20000000075 */
[----:B------:R-:W-:Y:S01]  /*7de0*/  FFMA R84, R104, R84, R127 ;  /* 0x0000005468547223 */ /* 0x000fe2000000007f */
[-C--:B------:R-:W-:Y:S01]  /*7df0*/  FFMA R117, R99, R115.reuse, R118 ;  /* 0x0000007363757223 */ /* 0x080fe20000000076 */
[C---:B------:R-:W-:Y:S01]  /*7e00*/  FFMA R112, R114.reuse, R86, R113 ;  /* 0x0000005672707223 */ /* 0x040fe20000000071 */
[----:B------:R-:W-:Y:S01]  /*7e10*/  FFMA R114, R114, R94, R119 ;  /* 0x0000005e72727223 */ /* 0x000fe20000000077 */
[----:B------:R-:W-:Y:S01]  /*7e20*/  FFMA R23, R91, R115, R116 ;  /* 0x000000735b177223 */ /* 0x000fe20000000074 */
[----:B------:R-:W-:Y:S01]  /*7e30*/  FFMA R85, R105, R85, R84 ;  /* 0x0000005569557223 */ /* 0x000fe20000000054 */
[-C--:B------:R-:W-:Y:S01]  /*7e40*/  FFMA R119, R87, R115.reuse, R112 ;  /* 0x0000007357777223 */ /* 0x080fe20000000070 */
[----:B------:R-:W-:Y:S01]  /*7e50*/  FFMA R121, R95, R115, R114 ;  /* 0x000000735f797223 */ /* 0x000fe20000000072 */
[----:B------:R-:W-:Y:S01]  /*7e60*/  FFMA R88, R104, R88, R123 ;  /* 0x0000005868587223 */ /* 0x000fe2000000007b */
[----:B------:R-:W5:Y:S01]  /*7e70*/  LDS.128 R112, [R19.X4+UR4+0x4a0] ;  /* 0x0004a00413707984 */ /* 0x000f620008004c00 */
        /* <DEDUP_REMOVED lines=8> */
[----:B------:R-:W-:Y:S01]  /*7f00*/  FFMA R94, R106, R94, R93 ;  /* 0x0000005e6a5e7223 */ /* 0x000fe2000000005d */
        /* <DEDUP_REMOVED lines=13> */
[----:B------:R-:W-:Y:S01]  /*7fe0*/  FFMA R90, R110, R78, R93 ;  /* 0x0000004e6e5a7223 */ /* 0x000fe2000000005d */
[----:B----4-:R-:W-:Y:S01]  /*7ff0*/  FFMA R108, R108, R80, R193 ;  /* 0x000000506c6c7223 */ /* 0x010fe200000000c1 */
[----:B------:R-:W-:Y:S01]  /*8000*/  FFMA R92, R110, R74, R89 ;  /* 0x0000004a6e5c7223 */ /* 0x000fe20000000059 */
[-C--:B------:R-:W-:Y:S01]  /*8010*/  FFMA R189, R71, R111.reuse, R88 ;  /* 0x0000006f47bd7223 */ /* 0x080fe20000000058 */
[-C--:B------:R-:W-:Y:S01]  /*8020*/  FFMA R193, R79, R111.reuse, R90 ;  /* 0x0000006f4fc17223 */ /* 0x080fe2000000005a */
        /* <DEDUP_REMOVED lines=29> */
[-C--:B------:R-:W-:Y:S01]  /*8200*/  FFMA R94, R114, R82.reuse, R95 ;  /* 0x00000052725e7223 */ /* 0x080fe2000000005f */
        /* <DEDUP_REMOVED lines=36> */
[-C--:B------:R-:W-:Y:S01]  /*8450*/  FFMA R143, R75, R91.reuse, R88 ;  /* 0x0000005b4b8f7223 */ /* 0x080fe20000000058 */
[-C--:B------:R-:W-:Y:S01]  /*8460*/  FFMA R133, R83, R91.reuse, R86 ;  /* 0x0000005b53857223 */ /* 0x080fe20000000056 */
[C---:B---3--:R-:W-:Y:S01]  /*8470*/  FFMA R86, R100.reuse, R76, R139 ;  /* 0x0000004c64567223 */ /* 0x048fe2000000008b */
[C---:B------:R-:W-:Y:S01]  /*8480*/  FFMA R88, R100.reuse, R80, R131 ;  /* 0x0000005064587223 */ /* 0x040fe20000000083 */
        /* <DEDUP_REMOVED lines=8> */
[----:B------:R-:W-:Y:S01]  /*8510*/  FFMA R101, R101, R73, R100 ;  /* 0x0000004965657223 */ /* 0x000fe20000000064 */
        /* <DEDUP_REMOVED lines=17> */
[----:B------:R-:W4:Y:S01]  /*8630*/  LDS.128 R100, [R19.X4+UR4+0x2b0] ;  /* 0x0002b00413647984 */ /* 0x000f220008004c00 */
[-C--:B------:R-:W-:Y:S01]  /*8640*/  FFMA R112, R112, R68.reuse, R121 ;  /* 0x0000004470707223 */ /* 0x080fe20000000079 */
[----:B------:R-:W-:Y:S01]  /*8650*/  FFMA R68, R104, R68, R135 ;  /* 0x0000004468447223 */ /* 0x000fe20000000087 */
[C---:B------:R-:W-:Y:S01]  /*8660*/  FFMA R23, R113.reuse, R73, R116 ;  /* 0x0000004971177223 */ /* 0x040fe20000000074 */
[----:B------:R-:W5:Y:S01]  /*8670*/  LDS.128 R96, [R21+0x4b0] ;  /* 0x0004b00015607984 */ /* 0x000f620000000c00 */
[----:B------:R-:W-:Y:S01]  /*8680*/  FFMA R113, R113, R69, R112 ;  /* 0x0000004571717223 */ /* 0x000fe20000000070 */
[C---:B------:R-:W-:Y:S01]  /*8690*/  FFMA R116, R114.reuse, R82, R117 ;  /* 0x0000005272747223 */ /* 0x040fe20000000075 */
[C---:B------:R-:W-:Y:S01]  /*86a0*/  FFMA R118, R114.reuse, R74, R23 ;  /* 0x0000004a72767223 */ /* 0x040fe20000000017 */
        /* <DEDUP_REMOVED lines=116> */
[----:B------:R-:W-:Y:S01]  /*8df0*/  FFMA R137, R95, R75, R74 ;  /* 0x0000004b5f897223 */ /* 0x000fe2000000004a */
[C---:B------:R-:W-:Y:S01]  /*8e00*/  FFMA R100, R102.reuse, R86, R73 ;  /* 0x0000005666647223 */ /* 0x040fe20000000049 */
[----:B------:R-:W-:Y:S01]  /*8e10*/  LDS.128 R108, [R19.X4+UR4+0xc0] ;  /* 0x0000c004136c7984 */ /* 0x000fe20008004c00 */
[----:B------:R-:W-:Y:S01]  /*8e20*/  FFMA R102, R102, R90, R101 ;  /* 0x0000005a66667223 */ /* 0x000fe20000000065 */
[-C--:B------:R-:W-:Y:S01]  /*8e30*/  FFMA R129, R99, R103.reuse, R118 ;  /* 0x0000006763817223 */ /* 0x080fe20000000076 */
[-C--:B------:R-:W-:Y:S01]  /*8e40*/  FFMA R141, R87, R103.reuse, R100 ;  /* 0x00000067578d7223 */ /* 0x080fe20000000064 */
[----:B------:R-:W2:Y:S01]  /*8e50*/  LDS.128 R68, [R21+0x6c0] ;  /* 0x0006c00015447984 */ /* 0x000ea20000000c00 */
[-C--:B------:R-:W-:Y:S01]  /*8e60*/  FFMA R139, R91, R103.reuse, R102 ;  /* 0x000000675b8b7223 */ /* 0x080fe20000000066 */
[C---:B-1----:R-:W-:Y:S01]  /*8e70*/  FFMA R102, R112.reuse, R96, R117 ;  /* 0x0000006070667223 */ /* 0x042fe20000000075 */
[C---:B------:R-:W-:Y:S01]  /*8e80*/  FFMA R100, R112.reuse, R92, R119 ;  /* 0x0000005c70647223 */ /* 0x040fe20000000077 */
[----:B------:R-:W1:Y:S01]  /*8e90*/  LDS.128 R76, [R21+0x2c0] ;  /* 0x0002c000154c7984 */ /* 0x000e620000000c00 */
[----:B------:R-:W-:Y:S01]  /*8ea0*/  FFMA R131, R95, R103, R116 ;  /* 0x000000675f837223 */ /* 0x000fe20000000074 */
[C---:B------:R-:W-:Y:S01]  /*8eb0*/  FFMA R117, R113.reuse, R97, R102 ;  /* 0x0000006171757223 */ /* 0x040fe20000000066 */
[C---:B------:R-:W-:Y:S01]  /*8ec0*/  FFMA R119, R113.reuse, R93, R100 ;  /* 0x0000005d71777223 */ /* 0x040fe20000000064 */
[----:B------:R-:W3:Y:S01]  /*8ed0*/  LDS.128 R72, [R21+0x4c0] ;  /* 0x0004c00015487984 */ /* 0x000ee20000000c00 */
[C---:B------:R-:W-:Y:S01]  /*8ee0*/  FFMA R116, R112.reuse, R88, R23 ;  /* 0x0000005870747223 */ /* 0x040fe20000000017 */
[-C--:B------:R-:W-:Y:S01]  /*8ef0*/  FFMA R112, R112, R84.reuse, R121 ;  /* 0x0000005470707223 */ /* 0x080fe20000000079 */
[----:B------:R-:W-:Y:S01]  /*8f00*/  FFMA R84, R104, R84, R135 ;  /* 0x0000005468547223 */ /* 0x000fe20000000087 */
[----:B------:R-:W4:Y:S01]  /*8f10*/  LDS.128 R80, [R21+0xc0] ;  /* 0x0000c00015507984 */ /* 0x000f220000000c00 */
[C---:B------:R-:W-:Y:S01]  /*8f20*/  FFMA R23, R113.reuse, R89, R116 ;  /* 0x0000005971177223 */ /* 0x040fe20000000074 */
[----:B------:R-:W-:Y:S01]  /*8f30*/  FFMA R113, R113, R85, R112 ;  /* 0x0000005571717223 */ /* 0x000fe20000000070 */
[C---:B------:R-:W-:Y:S01]  /*8f40*/  FFMA R116, R114.reuse, R98, R117 ;  /* 0x0000006272747223 */ /* 0x040fe20000000075 */
[----:B------:R-:W5:Y:S01]  /*8f50*/  LDS.128 R100, [R19.X4+UR4+0x2c0] ;  /* 0x0002c00413647984 */ /* 0x000f620008004c00 */
        /* <DEDUP_REMOVED lines=20> */
[----:B------:R-:W-:Y:S01]  /*90a0*/  FFMA R98, R106, R98, R97 ;  /* 0x000000626a627223 */ /* 0x000fe20000000061 */
[-C--:B------:R-:W-:Y:S01]  /*90b0*/  FFMA R127, R95, R107.reuse, R94 ;  /* 0x0000006b5f7f7223 */ /* 0x080fe2000000005e */
[C---:B--2---:R-:W-:Y:S02]  /*90c0*/  FFMA R86, R108.reuse, R68, R193 ;  /* 0x000000446c567223 */ /* 0x044fe400000000c1 */
[----:B------:R-:W-:Y:S01]  /*90d0*/  FFMA R125, R99, R107, R98 ;  /* 0x0000006b637d7223 */ /* 0x000fe20000000062 */
[C---:B-1----:R-:W-:Y:S01]  /*90e0*/  FFMA R84, R108.reuse, R76, R191 ;  /* 0x0000004c6c547223 */ /* 0x042fe200000000bf */
[C---:B------:R-:W-:Y:S01]  /*90f0*/  FFMA R89, R109.reuse, R69, R86 ;  /* 0x000000456d597223 */ /* 0x040fe20000000056 */
[----:B------:R-:W-:Y:S01]  /*9100*/  LDS.128 R104, [R19.X4+UR4+0x46c0] ;  /* 0x0046c00413687984 */ /* 0x000fe20008004c00 */
[----:B---3--:R-:W-:Y:S01]  /*9110*/  FFMA R88, R108, R72, R199 ;  /* 0x000000486c587223 */ /* 0x008fe200000000c7 */
[C---:B------:R-:W-:Y:S01]  /*9120*/  FFMA R93, R109.reuse, R77, R84 ;  /* 0x0000004d6d5d7223 */ /* 0x040fe20000000054 */
[-C--:B------:R-:W-:Y:S01]  /*9130*/  FFMA R92, R70, R110.reuse, R89 ;  /* 0x0000006e465c7223 */ /* 0x080fe20000000059 */
[----:B------:R-:W1:Y:S01]  /*9140*/  LDS.128 R84, [R19.X4+UR4+0x6c0] ;  /* 0x0006c00413547984 */ /* 0x000e620008004c00 */
[----:B------:R-:W-:Y:S01]  /*9150*/  FFMA R91, R109, R73, R88 ;  /* 0x000000496d5b7223 */ /* 0x000fe20000000058 */
[----:B------:R-:W-:Y:S01]  /*9160*/  FFMA R88, R78, R110, R93 ;  /* 0x0000006e4e587223 */ /* 0x000fe2000000005d */
[----:B----4-:R-:W-:Y:S01]  /*9170*/  FFMA R108, R108, R80, R175 ;  /* 0x000000506c6c7223 */ /* 0x010fe200000000af */
[C---:B------:R-:W-:Y:S01]  /*9180*/  FFMA R175, R111.reuse, R71, R92 ;  /* 0x000000476faf7223 */ /* 0x040fe2000000005c */
        /* <DEDUP_REMOVED lines=11> */
[----:B------:R-:W2:Y:S01]  /*9240*/  LDS.128 R88, [R19.X4+UR4+0x40c0] ;  /* 0x0040c00413587984 */ /* 0x000ea20008004c00 */
        /* <DEDUP_REMOVED lines=17> */
[-C--:B------:R-:W-:Y:S01]  /*9360*/  FFMA R96, R70, R114.reuse, R93 ;  /* 0x0000007246607223 */ /* 0x080fe2000000005d */
[-C--:B------:R-:W-:Y:S01]  /*9370*/  FFMA R94, R74, R114.reuse, R95 ;  /* 0x000000724a5e7223 */ /* 0x080fe2000000005f */
[----:B------:R-:W-:Y:S01]  /*9380*/  FFMA R109, R109, R81, R108 ;  /* 0x000000516d6d7223 */ /* 0x000fe2000000006c */
[-C--:B------:R-:W-:Y:S01]  /*9390*/  FFMA R92, R78, R114.reuse, R113 ;  /* 0x000000724e5c7223 */ /* 0x080fe20000000071 */
        /* <DEDUP_REMOVED lines=14> */
[-C--:B------:R-:W-:Y:S01]  /*9480*/  FFMA R84, R82, R86.reuse, R97 ;  /* 0x0000005652547223 */ /* 0x080fe20000000061 */
[-C--:B------:R-:W-:Y:S01]  /*9490*/  FFMA R94, R70, R86.reuse, R93 ;  /* 0x00000056465e7223 */ /* 0x080fe2000000005d */
[-C--:B------:R-:W-:Y:S01]  /*94a0*/  FFMA R92, R74, R86.reuse, R95 ;  /* 0x000000564a5c7223 */ /* 0x080fe2000000005f */
        /* <DEDUP_REMOVED lines=13> */
[-C--:B------:R-:W-:Y:S01]  /*9580*/  FFMA R88, R70, R90.reuse, R85 ;  /* 0x0000005a46587223 */ /* 0x080fe20000000055 */
[-C--:B------:R-:W-:Y:S01]  /*9590*/  FFMA R86, R74, R90.reuse, R87 ;  /* 0x0000005a4a567223 */ /* 0x080fe20000000057 */
[C---:B------:R-:W-:Y:S01]  /*95a0*/  FFMA R84, R82.reuse, R90, R93 ;  /* 0x0000005a52547223 */ /* 0x040fe2000000005d */
[----:B------:R-:W-:Y:S01]  /*95b0*/  FFMA R110, R82, R110, R109 ;  /* 0x0000006e526e7223 */ /* 0x000fe2000000006d */
[C---:B------:R-:W-:Y:S01]  /*95c0*/  FFMA R133, R91.reuse, R71, R88 ;  /* 0x000000475b857223 */ /* 0x040fe20000000058 */
[C---:B------:R-:W-:Y:S01]  /*95d0*/  FFMA R137, R91.reuse, R75, R86 ;  /* 0x0000004b5b897223 */ /* 0x040fe20000000056 */
[C---:B---3--:R-:W-:Y:S01]  /*95e0*/  FFMA R86, R100.reuse, R76, R131 ;  /* 0x0000004c64567223 */ /* 0x048fe20000000083 */
        /* <DEDUP_REMOVED lines=8> */
[----:B------:R-:W-:Y:S01]  /*9670*/  FFMA R193, R111, R83, R110 ;  /* 0x000000536fc17223 */ /* 0x000fe2000000006e */
[----:B------:R-:W-:Y:S01]  /*9680*/  FFMA R101, R101, R69, R100 ;  /* 0x0000004565657223 */ /* 0x000fe20000000064 */
[-C--:B------:R-:W-:Y:S01]  /*9690*/  FFMA R116, R78, R102.reuse, R87 ;  /* 0x000000664e747223 */ /* 0x080fe20000000057 */
[-C--:B------:R-:W-:Y:S01]  /*96a0*/  FFMA R118, R74, R102.reuse, R85 ;  /* 0x000000664a767223 */ /* 0x080fe20000000055 */
[----:B------:R-:W-:Y:S01]  /*96b0*/  LDS.128 R108, [R19.X4+UR4+0xd0] ;  /* 0x0000d004136c7984 */ /* 0x000fe20008004c00 */
[-C--:B------:R-:W-:Y:S01]  /*96c0*/  FFMA R100, R82, R102.reuse, R89 ;  /* 0x0000006652647223 */ /* 0x080fe20000000059 */
        /* <DEDUP_REMOVED lines=17> */
[-C--:B------:R-:W-:Y:S01]  /*97e0*/  FFMA R116, R74, R114.reuse, R117 ;  /* 0x000000724a747223 */ /* 0x080fe20000000075 */
[----:B------:R-:W5:Y:S01]  /*97f0*/  LDS.128 R100, [R19.X4+UR4+0x2d0] ;  /* 0x0002d00413647984 */ /* 0x000f620008004c00 */
[----:B------:R-:W-:Y:S01]  /*9800*/  FFMA R113, R113, R81, R112 ;  /* 0x0000005171717223 */ /* 0x000fe20000000070 */
[-C--:B------:R-:W-:Y:S01]  /*9810*/  FFMA R118, R70, R114.reuse, R23 ;  /* 0x0000007246767223 */ /* 0x080fe20000000017 */
[----:B------:R-:W-:Y:S01]  /*9820*/  FFMA R112, R78, R114, R119 ;  /* 0x000000724e707223 */ /* 0x000fe20000000077 */
[----:B------:R-:W-:Y:S01]  /*9830*/  FFMA R68, R104, R68, R123 ;  /* 0x0000004468447223 */ /* 0x000fe2000000007b */
[----:B------:R-:W-:Y:S01]  /*9840*/  FFMA R114, R82, R114, R113 ;  /* 0x0000007252727223 */ /* 0x000fe20000000071 */
[C---:B------:R-:W-:Y:S01]  /*9850*/  FFMA R23, R115.reuse, R71, R118 ;  /* 0x0000004773177223 */ /* 0x040fe20000000076 */
[----:B------:R-:W-:Y:S01]  /*9860*/  FFMA R117, R115, R75, R116 ;  /* 0x0000004b73757223 */ /* 0x000fe20000000074 */
[----:B------:R-:W-:Y:S01]  /*9870*/  FFMA R69, R105, R69, R68 ;  /* 0x0000004569457223 */ /* 0x000fe20000000044 */
[C---:B------:R-:W-:Y:S01]  /*9880*/  FFMA R119, R115.reuse, R79, R112 ;  /* 0x0000004f73777223 */ /* 0x040fe20000000070 */
        /* <DEDUP_REMOVED lines=121> */
[----:B------:R-:W-:Y:S01]  /*a020*/  FFMA R129, R103, R87, R116 ;  /* 0x0000005767817223 */ /* 0x000fe20000000074 */
[----:B------:R-:W4:Y:S01]  /*a030*/  LDS.128 R72, [R21+0x4e0] ;  /* 0x0004e00015487984 */ /* 0x000f220000000c00 */
[C---:B------:R-:W-:Y:S01]  /*a040*/  FFMA R117, R113.reuse, R89, R102 ;  /* 0x0000005971757223 */ /* 0x040fe20000000066 */
[----:B------:R-:W-:Y:S01]  /*a050*/  FFMA R119, R113, R85, R100 ;  /* 0x0000005571777223 */ /* 0x000fe20000000064 */
[C---:B------:R-:W-:Y:S01]  /*a060*/  FFMA R116, R112.reuse, R96, R23 ;  /* 0x0000006070747223 */ /* 0x040fe20000000017 */
[----:B------:R-:W5:Y:S01]  /*a070*/  LDS.128 R100, [R19.X4+UR4+0x2e0] ;  /* 0x0002e00413647984 */ /* 0x000f620008004c00 */
[----:B------:R-:W-:-:S02]  /*a080*/  FFMA R112, R112, R92, R121 ;  /* 0x0000005c70707223 */ /* 0x000fc40000000079 */
[C---:B------:R-:W-:Y:S01]  /*a090*/  FFMA R23, R113.reuse, R97, R116 ;  /* 0x0000006171177223 */ /* 0x040fe20000000074 */
[----:B------:R-:W5:Y:S01]  /*a0a0*/  LDS.128 R80, [R21+0x6e0] ;  /* 0x0006e00015507984 */ /* 0x000f620000000c00 */
        /* <DEDUP_REMOVED lines=9> */
[----:B------:R-:W-:Y:S01]  /*a140*/  FFMA R85, R105, R85, R84 ;  /* 0x0000005569557223 */ /* 0x000fe20000000054 */
        /* <DEDUP_REMOVED lines=12> */
[----:B---3--:R-:W-:Y:S01]  /*a210*/  FFMA R86, R108, R68, R175 ;  /* 0x000000446c567223 */ /* 0x008fe200000000af */
[C---:B------:R-:W-:Y:S01]  /*a220*/  FFMA R125, R107.reuse, R91, R90 ;  /* 0x0000005b6b7d7223 */ /* 0x040fe2000000005a */
[----:B------:R-:W-:Y:S01]  /*a230*/  FFMA R98, R106, R98, R97 ;  /* 0x000000626a627223 */ /* 0x000fe20000000061 */
[----:B------:R-:W-:Y:S01]  /*a240*/  FFMA R135, R107, R95, R94 ;  /* 0x0000005f6b877223 */ /* 0x000fe2000000005e */
[C---:B-1----:R-:W-:Y:S01]  /*a250*/  FFMA R84, R108.reuse, R76, R187 ;  /* 0x0000004c6c547223 */ /* 0x042fe200000000bb */
[----:B------:R-:W-:Y:S01]  /*a260*/  FFMA R91, R109, R69, R86 ;  /* 0x000000456d5b7223 */ /* 0x000fe20000000056 */
[----:B------:R-:W-:Y:S01]  /*a270*/  FFMA R123, R107, R99, R98 ;  /* 0x000000636b7b7223 */ /* 0x000fe20000000062 */
[----:B----4-:R-:W-:Y:S01]  /*a280*/  FFMA R88, R108, R72, R191 ;  /* 0x000000486c587223 */ /* 0x010fe200000000bf */
[C---:B------:R-:W-:Y:S01]  /*a290*/  FFMA R93, R109.reuse, R77, R84 ;  /* 0x0000004d6d5d7223 */ /* 0x040fe20000000054 */
[C---:B------:R-:W-:Y:S01]  /*a2a0*/  FFMA R90, R110.reuse, R70, R91 ;  /* 0x000000466e5a7223 */ /* 0x040fe2000000005b */
[----:B------:R-:W1:Y:S01]  /*a2b0*/  LDS.128 R84, [R19.X4+UR4+0x6e0] ;  /* 0x0006e00413547984 */ /* 0x000e620008004c00 */
[----:B------:R-:W-:Y:S01]  /*a2c0*/  FFMA R89, R109, R73, R88 ;  /* 0x000000496d597223 */ /* 0x000fe20000000058 */
[----:B------:R-:W-:Y:S01]  /*a2d0*/  FFMA R88, R110, R78, R93 ;  /* 0x0000004e6e587223 */ /* 0x000fe2000000005d */
[C---:B------:R-:W-:Y:S01]  /*a2e0*/  FFMA R185, R111.reuse, R71, R90 ;  /* 0x000000476fb97223 */ /* 0x040fe2000000005a */
[----:B-----5:R-:W-:Y:S01]  /*a2f0*/  FFMA R90, R100, R72, R195 ;  /* 0x00000048645a7223 */ /* 0x020fe200000000c3 */
[----:B------:R-:W-:Y:S01]  /*a300*/  FFMA R92, R110, R74, R89 ;  /* 0x0000004a6e5c7223 */ /* 0x000fe20000000059 */
        /* <DEDUP_REMOVED lines=12> */
[C---:B------:R-:W-:Y:S01]  /*a3d0*/  FFMA R189, R103.reuse, R75, R94 ;  /* 0x0000004b67bd7223 */ /* 0x040fe2000000005e */
[C---:B------:R-:W-:Y:S01]  /*a3e0*/  FFMA R96, R102.reuse, R82, R93 ;  /* 0x0000005266607223 */ /* 0x040fe2000000005d */
[----:B------:R-:W-:Y:S01]  /*a3f0*/  FFMA R102, R102, R78, R101 ;  /* 0x0000004e66667223 */ /* 0x000fe20000000065 */
[C---:B------:R-:W-:Y:S01]  /*a400*/  FFMA R193, R103.reuse, R71, R92 ;  /* 0x0000004767c17223 */ /* 0x040fe2000000005c */
[C---:B--2---:R-:W-:Y:S01]  /*a410*/  FFMA R94, R112.reuse, R72, R181 ;  /* 0x00000048705e7223 */ /* 0x044fe200000000b5 */
[C---:B------:R-:W-:Y:S01]  /*a420*/  FFMA R195, R103.reuse, R83, R96 ;  /* 0x0000005367c37223 */ /* 0x040fe20000000060 */
[----:B------:R-:W-:Y:S01]  /*a430*/  FFMA R197, R103, R79, R102 ;  /* 0x0000004f67c57223 */ /* 0x000fe20000000066 */
        /* <DEDUP_REMOVED lines=44> */
[----:B------:R-:W3:Y:S01]  /*a700*/  LDS.128 R104, [R19.X4+UR4+0x46e0] ;  /* 0x0046e00413687984 */ /* 0x000ee20008004c00 */
[----:B------:R-:W-:Y:S01]  /*a710*/  FFMA R84, R90, R78, R93 ;  /* 0x0000004e5a547223 */ /* 0x000fe2000000005d */
[C---:B------:R-:W-:Y:S01]  /*a720*/  FFMA R133, R91.reuse, R83, R88 ;  /* 0x000000535b857223 */ /* 0x040fe20000000058 */
[----:B------:R-:W-:Y:S01]  /*a730*/  FFMA R137, R91, R75, R86 ;  /* 0x0000004b5b897223 */ /* 0x000fe20000000056 */
[----:B------:R-:W-:Y:S01]  /*a740*/  FFMA R109, R109, R81, R108 ;  /* 0x000000516d6d7223 */ /* 0x000fe2000000006c */
[C---:B--2---:R-:W-:Y:S01]  /*a750*/  FFMA R86, R100.reuse, R68, R129 ;  /* 0x0000004464567223 */ /* 0x044fe20000000081 */
        /* <DEDUP_REMOVED lines=27> */
[C---:B------:R-:W-:Y:S01]  /*a910*/  FFMA R117, R113.reuse, R73, R102 ;  /* 0x0000004971757223 */ /* 0x040fe20000000066 */
[C---:B------:R-:W-:Y:S01]  /*a920*/  FFMA R119, R113.reuse, R69, R100 ;  /* 0x0000004571777223 */ /* 0x040fe20000000064 */
[----:B------:R-:W5:Y:S01]  /*a930*/  LDS.128 R96, [R21+0x6f0] ;  /* 0x0006f00015607984 */ /* 0x000f620000000c00 */
[----:B------:R-:W-:Y:S01]  /*a940*/  FFMA R112, R112, R76, R121 ;  /* 0x0000004c70707223 */ /* 0x000fe20000000079 */
[C---:B------:R-:W-:Y:S01]  /*a950*/  FFMA R23, R113.reuse, R81, R116 ;  /* 0x0000005171177223 */ /* 0x040fe20000000074 */
[C---:B------:R-:W-:Y:S01]  /*a960*/  FFMA R116, R114.reuse, R74, R117 ;  /* 0x0000004a72747223 */ /* 0x040fe20000000075 */
[----:B------:R-:W5:Y:S01]  /*a970*/  LDS.128 R100, [R19.X4+UR4+0x2f0] ;  /* 0x0002f00413647984 */ /* 0x000f620008004c00 */
[----:B------:R-:W-:Y:S01]  /*a980*/  FFMA R113, R113, R77, R112 ;  /* 0x0000004d71717223 */ /* 0x000fe20000000070 */
[C---:B------:R-:W-:Y:S01]  /*a990*/  FFMA R118, R114.reuse, R82, R23 ;  /* 0x0000005272767223 */ /* 0x040fe20000000017 */
[----:B------:R-:W-:Y:S01]  /*a9a0*/  FFMA R112, R114, R70, R119 ;  /* 0x0000004672707223 */ /* 0x000fe20000000077 */
[----:B---3--:R-:W-:Y:S01]  /*a9b0*/  FFMA R68, R104, R68, R127 ;  /* 0x0000004468447223 */ /* 0x008fe2000000007f */
[----:B------:R-:W-:Y:S01]  /*a9c0*/  FFMA R114, R114, R78, R113 ;  /* 0x0000004e72727223 */ /* 0x000fe20000000071 */
[C---:B------:R-:W-:Y:S01]  /*a9d0*/  FFMA R117, R115.reuse, R83, R118 ;  /* 0x0000005373757223 */ /* 0x040fe20000000076 */
[----:B------:R-:W-:Y:S01]  /*a9e0*/  FFMA R23, R115, R75, R116 ;  /* 0x0000004b73177223 */ /* 0x000fe20000000074 */
        /* <DEDUP_REMOVED lines=49> */
[C---:B---3--:R-:W-:Y:S01]  /*ad00*/  FFMA R80, R112.reuse, R96, R181 ;  /* 0x0000006070507223 */ /* 0x048fe200000000b5 */
        /* <DEDUP_REMOVED lines=86> */
[----:B--2---:R-:W-:Y:S01]  /*b270*/  FFMA R84, R104, R84, R127 ;  /* 0x0000005468547223 */ /* 0x004fe2000000007f */
[----:B------:R-:W-:Y:S01]  /*b280*/  FFMA R114, R114, R94, R113 ;  /* 0x0000005e72727223 */ /* 0x000fe20000000071 */
[C---:B------:R-:W-:Y:S01]  /*b290*/  FFMA R23, R115.reuse, R99, R118 ;  /* 0x0000006373177223 */ /* 0x040fe20000000076 */
        /* <DEDUP_REMOVED lines=28> */
[----:B-----5:R-:W-:Y:S01]  /*b460*/  FFMA R108, R108, R80, R191 ;  /* 0x000000506c6c7223 */ /* 0x020fe200000000bf */
        /* <DEDUP_REMOVED lines=112> */
[----:B------:R-:W-:Y:S01]  /*bb70*/  FFMA R23, R115, R71, R112 ;  /* 0x0000004773177223 */ /* 0x000fe20000000070 */
[----:B------:R-:W-:Y:S01]  /*bb80*/  FFMA R69, R105, R69, R68 ;  /* 0x0000004569457223 */ /* 0x000fe20000000044 */
        /* <DEDUP_REMOVED lines=12> */
[----:B--2---:R-:W-:Y:S01]  /*bc50*/  FFMA R70, R108, R84, R191 ;  /* 0x000000546c467223 */ /* 0x004fe200000000bf */
        /* <DEDUP_REMOVED lines=33> */
[----:B------:R-:W-:Y:S01]  /*be70*/  FFMA R193, R103, R95, R102 ;  /* 0x0000005f67c17223 */ /* 0x000fe20000000066 */
        /* <DEDUP_REMOVED lines=45> */
[----:B------:R-:W2:Y:S01]  /*c150*/  LDS.128 R104, [R19.X4+UR4+0x4710] ;  /* 0x0047100413687984 */ /* 0x000ea20008004c00 */
[C---:B------:R-:W-:Y:S01]  /*c160*/  FFMA R137, R75.reuse, R99, R72 ;  /* 0x000000634b897223 */ /* 0x040fe20000000048 */
[C---:B------:R-:W-:Y:S01]  /*c170*/  FFMA R143, R75.reuse, R91, R70 ;  /* 0x0000005b4b8f7223 */ /* 0x040fe20000000046 */
[----:B------:R-:W-:Y:S01]  /*c180*/  FFMA R171, R75, R95, R68 ;  /* 0x0000005f4bab7223 */ /* 0x000fe20000000044 */
[----:B------:R-:W-:Y:S01]  /*c190*/  FFMA R109, R109, R97, R108 ;  /* 0x000000616d6d7223 */ /* 0x000fe2000000006c */
[C---:B---3--:R-:W-:Y:S01]  /*c1a0*/  FFMA R68, R100.reuse, R92, R141 ;  /* 0x0000005c64447223 */ /* 0x048fe2000000008d */
        /* <DEDUP_REMOVED lines=22> */
[----:B------:R-:W3:Y:S01]  /*c310*/  LDS.128 R72, [R21+0x320] ;  /* 0x0003200015487984 */ /* 0x000ee20000000c00 */
[C---:B------:R-:W-:Y:S01]  /*c320*/  FFMA R116, R112.reuse, R96, R119 ;  /* 0x0000006070747223 */ /* 0x040fe20000000077 */
[----:B------:R-:W-:Y:S01]  /*c330*/  FFMA R131, R103, R91, R118 ;  /* 0x0000005b67837223 */ /* 0x000fe20000000076 */
[C---:B------:R-:W-:Y:S01]  /*c340*/  FFMA R117, R113.reuse, R89, R102 ;  /* 0x0000005971757223 */ /* 0x040fe20000000066 */
[----:B------:R-:W4:Y:S01]  /*c350*/  LDS.128 R76, [R21+0x520] ;  /* 0x00052000154c7984 */ /* 0x000f220000000c00 */
[C---:B------:R-:W-:Y:S01]  /*c360*/  FFMA R119, R113.reuse, R85, R100 ;  /* 0x0000005571777223 */ /* 0x040fe20000000064 */
[----:B------:R-:W-:Y:S01]  /*c370*/  FFMA R112, R112, R92, R121 ;  /* 0x0000005c70707223 */ /* 0x000fe20000000079 */
[C---:B------:R-:W-:Y:S01]  /*c380*/  FFMA R23, R113.reuse, R97, R116 ;  /* 0x0000006171177223 */ /* 0x040fe20000000074 */
[----:B------:R-:W5:Y:S01]  /*c390*/  LDS.128 R100, [R19.X4+UR4+0x320] ;  /* 0x0003200413647984 */ /* 0x000f620008004c00 */
[C---:B------:R-:W-:Y:S01]  /*c3a0*/  FFMA R116, R114.reuse, R90, R117 ;  /* 0x0000005a72747223 */ /* 0x040fe20000000075 */
[----:B------:R-:W-:Y:S01]  /*c3b0*/  FFMA R113, R113, R93, R112 ;  /* 0x0000005d71717223 */ /* 0x000fe20000000070 */
[C---:B------:R-:W-:Y:S01]  /*c3c0*/  FFMA R118, R114.reuse, R98, R23 ;  /* 0x0000006272767223 */ /* 0x040fe20000000017 */
[----:B------:R-:W5:Y:S01]  /*c3d0*/  LDS.128 R80, [R21+0x720] ;  /* 0x0007200015507984 */ /* 0x000f620000000c00 */
        /* <DEDUP_REMOVED lines=19> */
[C---:B------:R-:W-:Y:S01]  /*c510*/  FFMA R125, R107.reuse, R91, R90 ;  /* 0x0000005b6b7d7223 */ /* 0x040fe2000000005a */
[----:B------:R-:W-:Y:S01]  /*c520*/  FFMA R98, R106, R98, R97 ;  /* 0x000000626a627223 */ /* 0x000fe20000000061 */
[C---:B-1----:R-:W-:Y:S01]  /*c530*/  FFMA R84, R108.reuse, R68, R197 ;  /* 0x000000446c547223 */ /* 0x042fe200000000c5 */
[C---:B------:R-:W-:Y:S02]  /*c540*/  FFMA R127, R107.reuse, R95, R94 ;  /* 0x0000005f6b7f7223 */ /* 0x040fe4000000005e */
[----:B------:R-:W-:Y:S01]  /*c550*/  FFMA R123, R107, R99, R98 ;  /* 0x000000636b7b7223 */ /* 0x000fe20000000062 */
[C---:B---3--:R-:W-:Y:S01]  /*c560*/  FFMA R86, R108.reuse, R72, R175 ;  /* 0x000000486c567223 */ /* 0x048fe200000000af */
[C---:B------:R-:W-:Y:S01]  /*c570*/  FFMA R93, R109.reuse, R69, R84 ;  /* 0x000000456d5d7223 */ /* 0x040fe20000000054 */
[----:B------:R-:W-:Y:S01]  /*c580*/  LDS.128 R104, [R19.X4+UR4+0x4720] ;  /* 0x0047200413687984 */ /* 0x000fe20008004c00 */
[----:B----4-:R-:W-:Y:S01]  /*c590*/  FFMA R88, R108, R76, R191 ;  /* 0x0000004c6c587223 */ /* 0x010fe200000000bf */
[----:B------:R-:W-:-:S02]  /*c5a0*/  FFMA R91, R109, R73, R86 ;  /* 0x000000496d5b7223 */ /* 0x000fc40000000056 */
[----:B------:R-:W1:Y:S01]  /*c5b0*/  LDS.128 R84, [R19.X4+UR4+0x720] ;  /* 0x0007200413547984 */ /* 0x000e620008004c00 */
[----:B------:R-:W-:Y:S01]  /*c5c0*/  FFMA R89, R109, R77, R88 ;  /* 0x0000004d6d597223 */ /* 0x000fe20000000058 */
[C---:B------:R-:W-:Y:S01]  /*c5d0*/  FFMA R88, R110.reuse, R70, R93 ;  /* 0x000000466e587223 */ /* 0x040fe2000000005d */
[C---:B------:R-:W-:Y:S02]  /*c5e0*/  FFMA R90, R110.reuse, R74, R91 ;  /* 0x0000004a6e5a7223 */ /* 0x040fe4000000005b */
[----:B------:R-:W-:Y:S01]  /*c5f0*/  FFMA R92, R110, R78, R89 ;  /* 0x0000004e6e5c7223 */ /* 0x000fe20000000059 */
[C---:B------:R-:W-:Y:S01]  /*c600*/  FFMA R191, R111.reuse, R71, R88 ;  /* 0x000000476fbf7223 */ /* 0x040fe20000000058 */
        /* <DEDUP_REMOVED lines=378> */
[----:B------:R-:W5:Y:S01]  /*ddb0*/  LDS.128 R96, [R21+0x750] ;  /* 0x0007500015607984 */ /* 0x000f620000000c00 */
[----:B------:R-:W-:-:S02]  /*ddc0*/  FFMA R112, R112, R76, R121 ;  /* 0x0000004c70707223 */ /* 0x000fc40000000079 */
[C---:B------:R-:W-:Y:S01]  /*ddd0*/  FFMA R23, R113.reuse, R81, R116 ;  /* 0x0000005171177223 */ /* 0x040fe20000000074 */
[----:B------:R-:W5:Y:S01]  /*dde0*/  LDS.128 R100, [R19.X4+UR4+0x350] ;  /* 0x0003500413647984 */ /* 0x000f620008004c00 */
        /* <DEDUP_REMOVED lines=698> */
[----:B------:R-:W5:Y:S01]  /*10990*/  LDS.128 R100, [R19.X4+UR4+0x3a0] ;  /* 0x0003a00413647984 */ /* 0x000f620008004c00 */
[----:B------:R-:W-:Y:S01]  /*109a0*/  FFMA R113, R113, R93, R112 ;  /* 0x0000005d71717223 */ /* 0x000fe20000000070 */
[C---:B------:R-:W-:Y:S01]  /*109b0*/  FFMA R116, R114.reuse, R90, R117 ;  /* 0x0000005a72747223 */ /* 0x040fe20000000075 */
[C---:B------:R-:W-:Y:S01]  /*109c0*/  FFMA R118, R114.reuse, R98, R23 ;  /* 0x0000006272767223 */ /* 0x040fe20000000017 */
[C---:B------:R-:W-:Y:S01]  /*109d0*/  FFMA R112, R114.reuse, R86, R119 ;  /* 0x0000005672707223 */ /* 0x040fe20000000077 */
[----:B------:R-:W-:Y:S01]  /*109e0*/  FFMA R114, R114, R94, R113 ;  /* 0x0000005e72727223 */ /* 0x000fe20000000071 */
[----:B------:R-:W5:Y:S01]  /*109f0*/  LDS.128 R76, [R21+0x7a0] ;  /* 0x0007a000154c7984 */ /* 0x000f620000000c00 */
        /* <DEDUP_REMOVED lines=19> */
[----:B------:R-:W-:Y:S01]  /*10b30*/  LDS.128 R120, [R21+0x5b0] ;  /* 0x0005b00015787984 */ /* 0x000fe20000000c00 */
[C---:B-1----:R-:W-:Y:S01]  /*10b40*/  FFMA R86, R108.reuse, R80, R191 ;  /* 0x000000506c567223 */ /* 0x042fe200000000bf */
[C---:B------:R-:W-:Y:S01]  /*10b50*/  FFMA R105, R107.reuse, R99, R98 ;  /* 0x000000636b697223 */ /* 0x040fe20000000062 */
[----:B------:R-:W-:Y:S01]  /*10b60*/  FFMA R107, R107, R95, R94 ;  /* 0x0000005f6b6b7223 */ /* 0x000fe2000000005e */
[----:B------:R-:W-:Y:S01]  /*10b70*/  LDS.128 R96, [R19.X4+UR4+0x41a0] ;  /* 0x0041a00413607984 */ /* 0x000fe20008004c00 */
[----:B---3--:R-:W-:Y:S01]  /*10b80*/  FFMA R88, R108, R72, R193 ;  /* 0x000000486c587223 */ /* 0x008fe200000000c1 */
[----:B------:R-:W-:-:S02]  /*10b90*/  FFMA R87, R109, R81, R86 ;  /* 0x000000516d577223 */ /* 0x000fc40000000056 */
[----:B------:R-:W-:Y:S01]  /*10ba0*/  LDS.128 R116, [R21+0x7b0] ;  /* 0x0007b00015747984 */ /* 0x000fe20000000c00 */
        /* <DEDUP_REMOVED lines=16> */
[C---:B------:R-:W-:Y:S01]  /*10cb0*/  FFMA R85, R101.reuse, R77, R92 ;  /* 0x0000004d65557223 */ /* 0x040fe2000000005c */
[C---:B------:R-:W-:Y:S01]  /*10cc0*/  FFMA R93, R101.reuse, R81, R84 ;  /* 0x00000051655d7223 */ /* 0x040fe20000000054 */
[----:B------:R-:W-:Y:S01]  /*10cd0*/  FFMA R101, R101, R69, R100 ;  /* 0x0000004565657223 */ /* 0x000fe20000000064 */
[----:B------:R-:W-:Y:S01]  /*10ce0*/  FFMA R185, R103, R75, R86 ;  /* 0x0000004b67b97223 */ /* 0x000fe20000000056 */
[----:B--2---:R-:W-:Y:S01]  /*10cf0*/  FFMA R86, R112, R72, R179 ;  /* 0x0000004870567223 */ /* 0x004fe200000000b3 */
[C---:B------:R-:W-:Y:S01]  /*10d00*/  FFMA R84, R102.reuse, R82, R93 ;  /* 0x0000005266547223 */ /* 0x040fe2000000005d */
        /* <DEDUP_REMOVED lines=12> */
[----:B------:R-:W-:Y:S01]  /*10dd0*/  FFMA R92, R114, R82, R101 ;  /* 0x00000052725c7223 */ /* 0x000fe20000000065 */
[C---:B------:R-:W-:Y:S01]  /*10de0*/  FFMA R175, R115.reuse, R75, R94 ;  /* 0x0000004b73af7223 */ /* 0x040fe2000000005e */
[----:B------:R-:W-:Y:S01]  /*10df0*/  FFMA R108, R108, R76, R197 ;  /* 0x0000004c6c6c7223 */ /* 0x000fe200000000c5 */
[----:B------:R-:W-:Y:S01]  /*10e00*/  FFMA R100, R114, R78, R93 ;  /* 0x0000004e72647223 */ /* 0x000fe2000000005d */
[----:B------:R-:W-:Y:S01]  /*10e10*/  FFMA R177, R115, R83, R92 ;  /* 0x0000005373b17223 */ /* 0x000fe2000000005c */
[-C--:B------:R-:W-:Y:S01]  /*10e20*/  FFMA R112, R112, R68.reuse, R181 ;  /* 0x0000004470707223 */ /* 0x080fe200000000b5 */
[----:B------:R-:W-:Y:S01]  /*10e30*/  FFMA R109, R109, R77, R108 ;  /* 0x0000004d6d6d7223 */ /* 0x000fe2000000006c */
[----:B------:R-:W-:Y:S01]  /*10e40*/  FFMA R179, R115, R79, R100 ;  /* 0x0000004f73b37223 */ /* 0x000fe20000000064 */
[C---:B-1----:R-:W-:Y:S01]  /*10e50*/  FFMA R92, R88.reuse, R68, R173 ;  /* 0x00000044585c7223 */ /* 0x042fe200000000ad */
        /* <DEDUP_REMOVED lines=25> */
[----:B------:R-:W3:Y:S01]  /*10ff0*/  LDS.128 R92, [R19.X4+UR4+0x47a0] ;  /* 0x0047a004135c7984 */ /* 0x000ee20008004c00 */
[C---:B------:R-:W-:Y:S01]  /*11000*/  FFMA R96, R98.reuse, R78, R89 ;  /* 0x0000004e62607223 */ /* 0x040fe20000000059 */
[----:B------:R-:W-:Y:S01]  /*11010*/  FFMA R90, R98, R74, R91 ;  /* 0x0000004a625a7223 */ /* 0x000fe2000000005b */
[----:B------:R-:W-:Y:S01]  /*11020*/  FFMA R211, R99, R71, R88 ;  /* 0x0000004763d37223 */ /* 0x000fe20000000058 */
[----:B------:R-:W-:Y:S01]  /*11030*/  FFMA R113, R113, R69, R112 ;  /* 0x0000004571717223 */ /* 0x000fe20000000070 */
[----:B--2---:R-:W-:Y:S01]  /*11040*/  FFMA R88, R84, R68, R201 ;  /* 0x0000004454587223 */ /* 0x004fe200000000c9 */
[C---:B------:R-:W-:Y:S01]  /*11050*/  FFMA R209, R99.reuse, R79, R96 ;  /* 0x0000004f63d17223 */ /* 0x040fe20000000060 */
[----:B------:R-:W-:Y:S01]  /*11060*/  FFMA R207, R99, R75, R90 ;  /* 0x0000004b63cf7223 */ /* 0x000fe2000000005a */
[----:B------:R-:W-:Y:S01]  /*11070*/  FFMA R98, R98, R82, R97 ;  /* 0x0000005262627223 */ /* 0x000fe20000000061 */
        /* <DEDUP_REMOVED lines=11> */
[-C--:B------:R-:W-:Y:S01]  /*11130*/  FFMA R203, R99, R83.reuse, R98 ;  /* 0x0000005363cb7223 */ /* 0x080fe20000000062 */
[C---:B------:R-:W-:Y:S01]  /*11140*/  FFMA R84, R86.reuse, R70, R97 ;  /* 0x0000004656547223 */ /* 0x040fe20000000061 */
[----:B------:R-:W-:Y:S01]  /*11150*/  LDS.128 R112, [R21+0x3b0] ;  /* 0x0003b00015707984 */ /* 0x000fe20000000c00 */
[C---:B------:R-:W-:Y:S01]  /*11160*/  FFMA R88, R86.reuse, R82, R91 ;  /* 0x0000005256587223 */ /* 0x040fe2000000005b */
[C---:B------:R-:W-:Y:S01]  /*11170*/  FFMA R90, R86.reuse, R74, R89 ;  /* 0x0000004a565a7223 */ /* 0x040fe20000000059 */
[----:B------:R-:W-:Y:S01]  /*11180*/  FFMA R86, R86, R78, R85 ;  /* 0x0000004e56567223 */ /* 0x000fe20000000055 */
[----:B------:R-:W2:Y:S01]  /*11190*/  LDS.128 R96, [R19.X4+UR4+0x1b0] ;  /* 0x0001b00413607984 */ /* 0x000ea20008004c00 */
[C---:B------:R-:W-:Y:S01]  /*111a0*/  FFMA R143, R87.reuse, R83, R88 ;  /* 0x00000053578f7223 */ /* 0x040fe20000000058 */
[C---:B-1----:R-:W-:Y:S01]  /*111b0*/  FFMA R88, R100.reuse, R76, R129 ;  /* 0x0000004c64587223 */ /* 0x042fe20000000081 */
[C---:B------:R-:W-:Y:S01]  /*111c0*/  FFMA R169, R87.reuse, R79, R86 ;  /* 0x0000004f57a97223 */ /* 0x040fe20000000056 */
[----:B------:R-:W1:Y:S01]  /*111d0*/  LDS.128 R108, [R21+0x1b0] ;  /* 0x0001b000156c7984 */ /* 0x000e620000000c00 */
[C---:B------:R-:W-:Y:S01]  /*111e0*/  FFMA R171, R87.reuse, R71, R84 ;  /* 0x0000004757ab7223 */ /* 0x040fe20000000054 */
[C---:B------:R-:W-:Y:S01]  /*111f0*/  FFMA R86, R100.reuse, R72, R23 ;  /* 0x0000004864567223 */ /* 0x040fe20000000017 */
[----:B------:R-:W-:Y:S01]  /*11200*/  FFMA R141, R87, R75, R90 ;  /* 0x0000004b578d7223 */ /* 0x000fe2000000005a */
[C---:B------:R-:W-:Y:S01]  /*11210*/  FFMA R84, R100.reuse, R80, R131 ;  /* 0x0000005064547223 */ /* 0x040fe20000000083 */
[C---:B------:R-:W-:Y:S01]  /*11220*/  FFMA R23, R101.reuse, R77, R88 ;  /* 0x0000004d65177223 */ /* 0x040fe20000000058 */
[-C--:B------:R-:W-:Y:S01]  /*11230*/  FFMA R100, R100, R68.reuse, R133 ;  /* 0x0000004464647223 */ /* 0x080fe20000000085 */
[----:B------:R-:W4:Y:S01]  /*11240*/  LDS.128 R88, [R19.X4+UR4+0x3b0] ;  /* 0x0003b00413587984 */ /* 0x000f220008004c00 */
[C---:B------:R-:W-:Y:S01]  /*11250*/  FFMA R85, R101.reuse, R73, R86 ;  /* 0x0000004965557223 */ /* 0x040fe20000000056 */
[C---:B------:R-:W-:Y:S01]  /*11260*/  FFMA R87, R101.reuse, R81, R84 ;  /* 0x0000005165577223 */ /* 0x040fe20000000054 */
[-C--:B------:R-:W-:Y:S01]  /*11270*/  FFMA R101, R101, R69.reuse, R100 ;  /* 0x0000004565657223 */ /* 0x080fe20000000064 */
[----:B---3--:R-:W-:Y:S01]  /*11280*/  FFMA R68, R92, R68, R107 ;  /* 0x000000445c447223 */ /* 0x008fe2000000006b */
[C---:B------:R-:W-:Y:S01]  /*11290*/  FFMA R86, R102.reuse, R74, R85 ;  /* 0x0000004a66567223 */ /* 0x040fe20000000055 */
[C---:B------:R-:W-:Y:S01]  /*112a0*/  FFMA R84, R102.reuse, R82, R87 ;  /* 0x0000005266547223 */ /* 0x040fe20000000057 */
        /* <DEDUP_REMOVED lines=17> */
[----:B------:R-:W-:-:S02]  /*113c0*/  FFMA R139, R95, R75, R74 ;  /* 0x0000004b5f8b7223 */ /* 0x000fc4000000004a */
[----:B------:R-:W-:Y:S01]  /*113d0*/  FFMA R81, R93, R81, R80 ;  /* 0x000000515d517223 */ /* 0x000fe20000000050 */
[----:B------:R-:W-:Y:S01]  /*113e0*/  FFMA R135, R95, R79, R78 ;  /* 0x0000004f5f877223 */ /* 0x000fe2000000004e */
[C---:B--2---:R-:W-:Y:S01]  /*113f0*/  FFMA R70, R96.reuse, R112, R191 ;  /* 0x0000007060467223 */ /* 0x044fe200000000bf */
[----:B------:R-:W-:Y:S01]  /*11400*/  FFMA R72, R96, R120, R195 ;  /* 0x0000007860487223 */ /* 0x000fe200000000c3 */
[----:B------:R-:W-:Y:S01]  /*11410*/  FFMA R82, R94, R82, R81 ;  /* 0x000000525e527223 */ /* 0x000fe20000000051 */
[C---:B-1----:R-:W-:Y:S01]  /*11420*/  FFMA R68, R96.reuse, R108, R193 ;  /* 0x0000006c60447223 */ /* 0x042fe200000000c1 */
[C---:B------:R-:W-:Y:S01]  /*11430*/  FFMA R75, R97.reuse, R113, R70 ;  /* 0x00000071614b7223 */ /* 0x040fe20000000046 */
[C---:B------:R-:W-:Y:S01]  /*11440*/  FFMA R73, R97.reuse, R121, R72 ;  /* 0x0000007961497223 */ /* 0x040fe20000000048 */
[----:B------:R-:W-:Y:S01]  /*11450*/  FFMA R96, R96, R116, R197 ;  /* 0x0000007460607223 */ /* 0x000fe200000000c5 */
[----:B------:R-:W-:Y:S01]  /*11460*/  FFMA R77, R97, R109, R68 ;  /* 0x0000006d614d7223 */ /* 0x000fe20000000044 */
[C---:B------:R-:W-:Y:S01]  /*11470*/  FFMA R74, R98.reuse, R114, R75 ;  /* 0x00000072624a7223 */ /* 0x040fe2000000004b */
[----:B------:R-:W1:Y:S01]  /*11480*/  LDS.128 R68, [R19.X4+UR4+0x7b0] ;  /* 0x0007b00413447984 */ /* 0x000e620008004c00 */
[C---:B------:R-:W-:Y:S01]  /*11490*/  FFMA R76, R98.reuse, R122, R73 ;  /* 0x0000007a624c7223 */ /* 0x040fe20000000049 */
[----:B------:R-:W-:Y:S01]  /*114a0*/  FFMA R72, R98, R110, R77 ;  /* 0x0000006e62487223 */ /* 0x000fe2000000004d */
[----:B------:R-:W-:Y:S01]  /*114b0*/  FFMA R133, R95, R83, R82 ;  /* 0x000000535f857223 */ /* 0x000fe20000000052 */
[C---:B------:R-:W-:Y:S01]  /*114c0*/  FFMA R193, R99.reuse, R115, R74 ;  /* 0x0000007363c17223 */ /* 0x040fe2000000004a */
[C---:B------:R-:W-:Y:S01]  /*114d0*/  FFMA R197, R99.reuse, R123, R76 ;  /* 0x0000007b63c57223 */ /* 0x040fe2000000004c */
[----:B------:R-:W-:Y:S01]  /*114e0*/  FFMA R107, R99, R111, R72 ;  /* 0x0000006f636b7223 */ /* 0x000fe20000000048 */
[C---:B----4-:R-:W-:Y:S01]  /*114f0*/  FFMA R76, R88.reuse, R116, R183 ;  /* 0x00000074584c7223 */ /* 0x050fe200000000b7 */
[C---:B------:R-:W-:Y:S01]  /*11500*/  FFMA R74, R88.reuse, R120, R185 ;  /* 0x00000078584a7223 */ /* 0x040fe200000000b9 */
[C---:B------:R-:W-:Y:S01]  /*11510*/  FFMA R72, R88.reuse, R112, R187 ;  /* 0x0000007058487223 */ /* 0x040fe200000000bb */
        /* <DEDUP_REMOVED lines=11> */
[----:B------:R-:W-:Y:S01]  /*115d0*/  FFMA R105, R91, R115, R72 ;  /* 0x000000735b697223 */ /* 0x000fe20000000048 */
[C---:B---3--:R-:W-:Y:S01]  /*115e0*/  FFMA R72, R84.reuse, R108, R181 ;  /* 0x0000006c54487223 */ /* 0x048fe200000000b5 */
[C---:B------:R-:W-:Y:S01]  /*115f0*/  FFMA R76, R84.reuse, R116, R179 ;  /* 0x00000074544c7223 */ /* 0x040fe200000000b3 */
[----:B------:R-:W-:Y:S01]  /*11600*/  FFMA R74, R84, R120, R175 ;  /* 0x00000078544a7223 */ /* 0x000fe200000000af */
[-C--:B------:R-:W-:Y:S01]  /*11610*/  FFMA R90, R90, R110.reuse, R89 ;  /* 0x0000006e5a5a7223 */ /* 0x080fe20000000059 */
        /* <DEDUP_REMOVED lines=8> */
[----:B------:R-:W3:Y:S01]  /*116a0*/  LDS.128 R88, [R19.X4+UR4+0x43b0] ;  /* 0x0043b00413587984 */ /* 0x000ee20008004c00 */
[C---:B------:R-:W-:Y:S01]  /*116b0*/  FFMA R199, R87.reuse, R119, R76 ;  /* 0x0000007757c77223 */ /* 0x040fe2000000004c */
[C---:B------:R-:W-:Y:S01]  /*116c0*/  FFMA R131, R87.reuse, R123, R74 ;  /* 0x0000007b57837223 */ /* 0x040fe2000000004a */
[----:B------:R-:W-:Y:S01]  /*116d0*/  FFMA R219, R87, R111, R72 ;  /* 0x0000006f57db7223 */ /* 0x000fe20000000048 */
        /* <DEDUP_REMOVED lines=15> */
[----:B------:R-:W-:Y:S01]  /*117d0*/  FFMA R70, R70, R114, R69 ;  /* 0x0000007246467223 */ /* 0x000fe20000000045 */
[----:B------:R-:W1:Y:S01]  /*117e0*/  LDS.128 R84, [R19.X4+UR4+0x45b0] ;  /* 0x0045b00413547984 */ /* 0x000e620008004c00 */
[C---:B------:R-:W-:Y:S01]  /*117f0*/  FFMA R127, R71.reuse, R123, R72 ;  /* 0x0000007b477f7223 */ /* 0x040fe20000000048 */
[C---:B--2---:R-:W-:Y:S01]  /*11800*/  FFMA R72, R92.reuse, R120, R207 ;  /* 0x000000785c487223 */ /* 0x044fe200000000cf */
        /* <DEDUP_REMOVED lines=13> */
[----:B------:R-:W-:Y:S01]  /*118e0*/  LDS.128 R96, [R19.X4+UR4+0x1c0] ;  /* 0x0001c00413607984 */ /* 0x000fe20008004c00 */
[----:B------:R-:W-:Y:S01]  /*118f0*/  FFMA R93, R93, R117, R92 ;  /* 0x000000755d5d7223 */ /* 0x000fe2000000005c */
[C---:B------:R-:W-:Y:S01]  /*11900*/  FFMA R92, R94.reuse, R110, R73 ;  /* 0x0000006e5e5c7223 */ /* 0x040fe20000000049 */
[C---:B------:R-:W-:Y:S01]  /*11910*/  FFMA R187, R95.reuse, R115, R100 ;  /* 0x000000735fbb7223 */ /* 0x040fe20000000064 */
[----:B------:R-:W2:Y:S01]  /*11920*/  LDS.128 R68, [R21+0x3c0] ;  /* 0x0003c00015447984 */ /* 0x000ea20000000c00 */
[----:B------:R-:W-:Y:S01]  /*11930*/  FFMA R94, R94, R118, R93 ;  /* 0x000000765e5e7223 */ /* 0x000fe2000000005d */
[C---:B------:R-:W-:Y:S01]  /*11940*/  FFMA R191, R95.reuse, R111, R92 ;  /* 0x0000006f5fbf7223 */ /* 0x040fe2000000005c */
[C---:B---3--:R-:W-:Y:S01]  /*11950*/  FFMA R100, R88.reuse, R116, R169 ;  /* 0x0000007458647223 */ /* 0x048fe200000000a9 */
        /* <DEDUP_REMOVED lines=10> */
[----:B------:R-:W-:Y:S01]  /*11a00*/  FFMA R183, R95, R123, R102 ;  /* 0x0000007b5fb77223 */ /* 0x000fe20000000066 */
[----:B------:R-:W-:Y:S01]  /*11a10*/  FFMA R89, R89, R109, R88 ;  /* 0x0000006d59597223 */ /* 0x000fe20000000058 */
[----:B------:R-:W5:Y:S01]  /*11a20*/  LDS.128 R92, [R19.X4+UR4+0x3c0] ;  /* 0x0003c004135c7984 */ /* 0x000f620008004c00 */
        /* <DEDUP_REMOVED lines=26> */
[----:B---3--:R-:W-:-:S03]  /*11bd0*/  FFMA R84, R96, R76, R107 ;  /* 0x0000004c60547223 */ /* 0x008fc6000000006b */
[C---:B------:R-:W-:Y:S01]  /*11be0*/  FFMA R103, R97.reuse, R69, R86 ;  /* 0x0000004561677223 */ /* 0x040fe20000000056 */
[C---:B----4-:R-:W-:Y:S01]  /*11bf0*/  FFMA R100, R96.reuse, R72, R197 ;  /* 0x0000004860647223 */ /* 0x050fe200000000c5 */
[C---:B------:R-:W-:Y:S02]  /*11c00*/  FFMA R107, R97.reuse, R77, R84 ;  /* 0x0000004d616b7223 */ /* 0x040fe40000000054 */
[----:B------:R-:W2:Y:S01]  /*11c10*/  LDS.128 R84, [R19.X4+UR4+0x7c0] ;  /* 0x0007c00413547984 */ /* 0x000ea20008004c00 */
[----:B-----5:R-:W-:Y:S01]  /*11c20*/  FFMA R96, R96, R80, R215 ;  /* 0x0000005060607223 */ /* 0x020fe200000000d7 */
[C---:B------:R-:W-:Y:S01]  /*11c30*/  FFMA R101, R97.reuse, R73, R100 ;  /* 0x0000004961657223 */ /* 0x040fe20000000064 */
[C---:B------:R-:W-:Y:S02]  /*11c40*/  FFMA R100, R98.reuse, R70, R103 ;  /* 0x0000004662647223 */ /* 0x040fe40000000067 */
        /* <DEDUP_REMOVED lines=8> */
[C---:B------:R-:W-:Y:S01]  /*11cd0*/  FFMA R179, R99.reuse, R83, R98 ;  /* 0x0000005363b37223 */ /* 0x040fe20000000062 */
[C---:B------:R-:W-:Y:S01]  /*11ce0*/  FFMA R98, R92.reuse, R72, R195 ;  /* 0x000000485c627223 */ /* 0x040fe200000000c3 */
[----:B------:R-:W-:Y:S01]  /*11cf0*/  FFMA R92, R92, R76, R217 ;  /* 0x0000004c5c5c7223 */ /* 0x000fe200000000d9 */
        /* <DEDUP_REMOVED lines=43> */
[----:B------:R-:W2:Y:S01]  /*11fb0*/  LDS.128 R124, [R19.X4+UR4+0x45c0] ;  /* 0x0045c004137c7984 */ /* 0x000ea20008004c00 */
[C---:B------:R-:W-:Y:S01]  /*11fc0*/  FFMA R213, R87.reuse, R79, R84 ;  /* 0x0000004f57d57223 */ /* 0x040fe20000000054 */
[C---:B------:R-:W-:Y:S01]  /*11fd0*/  FFMA R211, R87.reuse, R75, R88 ;  /* 0x0000004b57d37223 */ /* 0x040fe20000000058 */
[C---:B------:R-:W-:Y:S01]  /*11fe0*/  FFMA R201, R87.reuse, R71, R86 ;  /* 0x0000004757c97223 */ /* 0x040fe20000000056 */
[C---:B---3--:R-:W-:Y:S01]  /*11ff0*/  FFMA R84, R104.reuse, R76, R191 ;  /* 0x0000004c68547223 */ /* 0x048fe200000000bf */
        /* <DEDUP_REMOVED lines=56> */
[----:B---3--:R-:W-:-:S03]  /*12380*/  FFMA R126, R100, R88, R177 ;  /* 0x00000058647e7223 */ /* 0x008fc600000000b1 */
[C---:B------:R-:W-:Y:S01]  /*12390*/  FFMA R167, R101.reuse, R85, R124 ;  /* 0x0000005565a77223 */ /* 0x040fe2000000007c */
[C---:B----4-:R-:W-:Y:S01]  /*123a0*/  FFMA R132, R100.reuse, R92, R175 ;  /* 0x0000005c64847223 */ /* 0x050fe200000000af */
[C---:B------:R-:W-:Y:S02]  /*123b0*/  FFMA R165, R101.reuse, R89, R126 ;  /* 0x0000005965a57223 */ /* 0x040fe4000000007e */
[----:B------:R-:W1:Y:S01]  /*123c0*/  LDS.128 R124, [R19.X4+UR4+0x7d0] ;  /* 0x0007d004137c7984 */ /* 0x000e620008004c00 */
        /* <DEDUP_REMOVED lines=125> */
[C---:B--2---:R-:W-:Y:S01]  /*12ba0*/  FFMA R72, R100.reuse, R72, R123 ;  /* 0x0000004864487223 */ /* 0x044fe2000000007b */
[C---:B------:R-:W-:Y:S01]  /*12bb0*/  FFMA R219, R127.reuse, R119, R118 ;  /* 0x000000777fdb7223 */ /* 0x040fe20000000076 */
[----:B------:R-:W-:Y:S01]  /*12bc0*/  FFMA R223, R127, R111, R110 ;  /* 0x0000006f7fdf7223 */ /* 0x000fe2000000006e */
[----:B------:R-:W-:Y:S01]  /*12bd0*/  LDS.128 R112, [R21+0x1e0] ;  /* 0x0001e00015707984 */ /* 0x000fe20000000c00 */
[C---:B------:R-:W-:Y:S01]  /*12be0*/  FFMA R173, R131.reuse, R99, R128 ;  /* 0x0000006383ad7223 */ /* 0x040fe20000000080 */
[----:B------:R-:W-:Y:S01]  /*12bf0*/  FFMA R217, R131, R87, R130 ;  /* 0x0000005783d97223 */ /* 0x000fe20000000082 */
[C---:B------:R-:W-:Y:S01]  /*12c00*/  FFMA R73, R101.reuse, R73, R72 ;  /* 0x0000004965497223 */ /* 0x040fe20000000048 */
[----:B------:R-:W2:Y:S01]  /*12c10*/  LDS.128 R120, [R19.X4+UR4+0x5e0] ;  /* 0x0005e00413787984 */ /* 0x000ea20008004c00 */
[C---:B------:R-:W-:Y:S01]  /*12c20*/  FFMA R76, R100.reuse, R76, R223 ;  /* 0x0000004c644c7223 */ /* 0x040fe200000000df */
[----:B------:R-:W-:Y:S01]  /*12c30*/  FFMA R80, R100, R80, R219 ;  /* 0x0000005064507223 */ /* 0x000fe200000000db */
[C---:B------:R-:W-:Y:S01]  /*12c40*/  FFMA R74, R102.reuse, R74, R73 ;  /* 0x0000004a664a7223 */ /* 0x040fe20000000049 */
[----:B------:R-:W3:Y:S01]  /*12c50*/  LDS.128 R124, [R19.X4+UR4+0x7e0] ;  /* 0x0007e004137c7984 */ /* 0x000ee20008004c00 */
[C---:B------:R-:W-:Y:S01]  /*12c60*/  FFMA R77, R101.reuse, R77, R76 ;  /* 0x0000004d654d7223 */ /* 0x040fe2000000004c */
[----:B------:R-:W-:Y:S01]  /*12c70*/  FFMA R81, R101, R81, R80 ;  /* 0x0000005165517223 */ /* 0x000fe20000000050 */
[C---:B------:R-:W-:Y:S01]  /*12c80*/  FFMA R75, R103.reuse, R75, R74 ;  /* 0x0000004b674b7223 */ /* 0x040fe2000000004a */
[----:B------:R-:W4:Y:S01]  /*12c90*/  LDS.128 R128, [R19.X4+UR4+0x41e0] ;  /* 0x0041e00413807984 */ /* 0x000f220008004c00 */
[C---:B------:R-:W-:Y:S01]  /*12ca0*/  FFMA R78, R102.reuse, R78, R77 ;  /* 0x0000004e664e7223 */ /* 0x040fe2000000004d */
[----:B------:R-:W-:Y:S01]  /*12cb0*/  FFMA R82, R102, R82, R81 ;  /* 0x0000005266527223 */ /* 0x000fe20000000051 */
[----:B------:R-:W-:Y:S01]  /*12cc0*/  FFMA R68, R100, R68, R221 ;  /* 0x0000004464447223 */ /* 0x000fe200000000dd */
[----:B------:R-:W5:Y:S01]  /*12cd0*/  LDS.128 R132, [R19.X4+UR4+0x43e0] ;  /* 0x0043e00413847984 */ /* 0x000f620008004c00 */
[C---:B------:R-:W-:Y:S01]  /*12ce0*/  FFMA R79, R103.reuse, R79, R78 ;  /* 0x0000004f674f7223 */ /* 0x040fe2000000004e */
[----:B------:R-:W-:Y:S01]  /*12cf0*/  FFMA R83, R103, R83, R82 ;  /* 0x0000005367537223 */ /* 0x000fe20000000052 */
[----:B------:R-:W-:Y:S01]  /*12d00*/  FFMA R69, R101, R69, R68 ;  /* 0x0000004565457223 */ /* 0x000fe20000000044 */
[----:B------:R-:W5:Y:S03]  /*12d10*/  LDS.128 R108, [R19.X4+UR4+0x1e0] ;  /* 0x0001e004136c7984 */ /* 0x000f660008004c00 */
[----:B------:R-:W-:Y:S01]  /*12d20*/  FFMA R70, R102, R70, R69 ;  /* 0x0000004666467223 */ /* 0x000fe20000000045 */
[----:B------:R-:W5:Y:S03]  /*12d30*/  LDS.128 R116, [R19.X4+UR4+0x3e0] ;  /* 0x0003e00413747984 */ /* 0x000f660008004c00 */
[----:B------:R-:W-:Y:S01]  /*12d40*/  FFMA R71, R103, R71, R70 ;  /* 0x0000004767477223 */ /* 0x000fe20000000046 */
[----:B------:R-:W5:Y:S04]  /*12d50*/  LDS.128 R136, [R19.X4+UR4+0x45e0] ;  /* 0x0045e00413887984 */ /* 0x000f680008004c00 */
[----:B------:R-:W5:Y:S01]  /*12d60*/  LDS.128 R140, [R19.X4+UR4+0x47e0] ;  /* 0x0047e004138c7984 */ /* 0x000f620008004c00 */
[C---:B-1----:R-:W-:Y:S01]  /*12d70*/  FFMA R92, R104.reuse, R92, R75 ;  /* 0x0000005c685c7223 */ /* 0x042fe2000000004b */
[C---:B------:R-:W-:Y:S01]  /*12d80*/  FFMA R84, R104.reuse, R84, R79 ;  /* 0x0000005468547223 */ /* 0x040fe2000000004f */
[C---:B------:R-:W-:Y:S01]  /*12d90*/  FFMA R96, R104.reuse, R96, R83 ;  /* 0x0000006068607223 */ /* 0x040fe20000000053 */
[----:B------:R-:W1:Y:S01]  /*12da0*/  LDS.128 R72, [R21+0x3e0] ;  /* 0x0003e00015487984 */ /* 0x000e620000000c00 */
[----:B------:R-:W-:Y:S01]  /*12db0*/  FFMA R88, R104, R88, R71 ;  /* 0x0000005868587223 */ /* 0x000fe20000000047 */
[C---:B------:R-:W-:Y:S01]  /*12dc0*/  FFMA R85, R105.reuse, R85, R84 ;  /* 0x0000005569557223 */ /* 0x040fe20000000054 */
[C---:B------:R-:W-:Y:S01]  /*12dd0*/  FFMA R93, R105.reuse, R93, R92 ;  /* 0x0000005d695d7223 */ /* 0x040fe2000000005c */
[C---:B------:R-:W-:Y:S01]  /*12de0*/  FFMA R97, R105.reuse, R97, R96 ;  /* 0x0000006169617223 */ /* 0x040fe20000000060 */
[----:B------:R-:W-:Y:S01]  /*12df0*/  FFMA R89, R105, R89, R88 ;  /* 0x0000005969597223 */ /* 0x000fe20000000058 */
[C---:B------:R-:W-:Y:S01]  /*12e00*/  FFMA R86, R106.reuse, R86, R85 ;  /* 0x000000566a567223 */ /* 0x040fe20000000055 */
[----:B------:R-:W-:Y:S01]  /*12e10*/  FFMA R94, R106, R94, R93 ;  /* 0x0000005e6a5e7223 */ /* 0x000fe2000000005d */
[----:B--2---:R-:W-:Y:S01]  /*12e20*/  FFMA R76, R120, R112, R199 ;  /* 0x00000070784c7223 */ /* 0x004fe200000000c7 */
[----:B------:R-:W-:Y:S01]  /*12e30*/  FFMA R90, R106, R90, R89 ;  /* 0x0000005a6a5a7223 */ /* 0x000fe20000000059 */
[C---:B------:R-:W-:Y:S01]  /*12e40*/  FFMA R87, R107.reuse, R87, R86 ;  /* 0x000000576b577223 */ /* 0x040fe20000000056 */
[----:B------:R-:W-:Y:S01]  /*12e50*/  FFMA R95, R107, R95, R94 ;  /* 0x0000005f6b5f7223 */ /* 0x000fe2000000005e */
[----:B---3--:R-:W-:Y:S01]  /*12e60*/  FFMA R78, R124, R112, R205 ;  /* 0x000000707c4e7223 */ /* 0x008fe200000000cd */
[----:B------:R-:W-:Y:S01]  /*12e70*/  FFMA R77, R121, R113, R76 ;  /* 0x00000071794d7223 */ /* 0x000fe2000000004c */
[----:B------:R-:W-:Y:S01]  /*12e80*/  FFMA R91, R107, R91, R90 ;  /* 0x0000005b6b5b7223 */ /* 0x000fe2000000005a */
[----:B------:R-:W-:Y:S01]  /*12e90*/  FFMA R98, R106, R98, R97 ;  /* 0x000000626a627223 */ /* 0x000fe20000000061 */
[-C--:B----4-:R-:W-:Y:S01]  /*12ea0*/  FFMA R80, R128, R112.reuse, R211 ;  /* 0x0000007080507223 */ /* 0x090fe200000000d3 */
[----:B------:R-:W-:Y:S01]  /*12eb0*/  FFMA R79, R125, R113, R78 ;  /* 0x000000717d4f7223 */ /* 0x000fe2000000004e */
[----:B------:R-:W-:Y:S01]  /*12ec0*/  LDS.128 R100, [R19.X4+UR4+0x47f0] ;  /* 0x0047f00413647984 */ /* 0x000fe20008004c00 */
[----:B------:R-:W-:Y:S01]  /*12ed0*/  FFMA R219, R107, R99, R98 ;  /* 0x000000636bdb7223 */ /* 0x000fe20000000062 */
[----:B-----5:R-:W-:Y:S01]  /*12ee0*/  FFMA R82, R132, R112, R215 ;  /* 0x0000007084527223 */ /* 0x020fe200000000d7 */
[-C--:B------:R-:W-:Y:S01]  /*12ef0*/  FFMA R81, R129, R113.reuse, R80 ;  /* 0x0000007181517223 */ /* 0x080fe20000000050 */
[-C--:B------:R-:W-:Y:S01]  /*12f00*/  FFMA R80, R122, R114.reuse, R77 ;  /* 0x000000727a507223 */ /* 0x080fe2000000004d */
[----:B------:R-:W-:Y:S01]  /*12f10*/  LDS.128 R104, [R21+0x1f0] ;  /* 0x0001f00015687984 */ /* 0x000fe20000000c00 */
[-C--:B------:R-:W-:Y:S01]  /*12f20*/  FFMA R83, R133, R113.reuse, R82 ;  /* 0x0000007185537223 */ /* 0x080fe20000000052 */
[----:B------:R-:W-:Y:S01]  /*12f30*/  FFMA R82, R126, R114, R79 ;  /* 0x000000727e527223 */ /* 0x000fe2000000004f */
[-C--:B------:R-:W-:Y:S01]  /*12f40*/  FFMA R68, R108, R112.reuse, R181 ;  /* 0x000000706c447223 */ /* 0x080fe200000000b5 */
[----:B------:R-:W2:Y:S01]  /*12f50*/  LDS.128 R76, [R21+0x5e0] ;  /* 0x0005e000154c7984 */ /* 0x000ea20000000c00 */
        /* <DEDUP_REMOVED lines=9> */
[-C--:B------:R-:W-:Y:S01]  /*12ff0*/  FFMA R85, R137, R113.reuse, R84 ;  /* 0x0000007189557223 */ /* 0x080fe20000000054 */
[-C--:B------:R-:W-:Y:S01]  /*13000*/  FFMA R70, R118, R114.reuse, R71 ;  /* 0x0000007276467223 */ /* 0x080fe20000000047 */
[-C--:B------:R-:W-:Y:S01]  /*13010*/  FFMA R84, R130, R114.reuse, R81 ;  /* 0x0000007282547223 */ /* 0x080fe20000000051 */
[----:B------:R-:W-:Y:S01]  /*13020*/  FFMA R113, R141, R113, R112 ;  /* 0x000000718d717223 */ /* 0x000fe20000000070 */
[-C--:B------:R-:W-:Y:S01]  /*13030*/  FFMA R88, R138, R114.reuse, R85 ;  /* 0x000000728a587223 */ /* 0x080fe20000000055 */
[-C--:B------:R-:W-:Y:S01]  /*13040*/  FFMA R215, R111, R115.reuse, R68 ;  /* 0x000000736fd77223 */ /* 0x080fe20000000044 */
[-C--:B------:R-:W-:Y:S01]  /*13050*/  FFMA R181, R119, R115.reuse, R70 ;  /* 0x0000007377b57223 */ /* 0x080fe20000000046 */
[----:B------:R-:W-:Y:S01]  /*13060*/  FFMA R114, R142, R114, R113 ;  /* 0x000000728e727223 */ /* 0x000fe20000000071 */
[-C--:B------:R-:W-:Y:S01]  /*13070*/  FFMA R113, R123, R115.reuse, R80 ;  /* 0x000000737b717223 */ /* 0x080fe20000000050 */
[-C--:B------:R-:W-:Y:S01]  /*13080*/  FFMA R205, R131, R115.reuse, R84 ;  /* 0x0000007383cd7223 */ /* 0x080fe20000000054 */
[----:B------:R-:W-:Y:S01]  /*13090*/  FFMA R189, R139, R115, R88 ;  /* 0x000000738bbd7223 */ /* 0x000fe20000000058 */
[-C--:B-1----:R-:W-:Y:S01]  /*130a0*/  FFMA R68, R108, R72.reuse, R179 ;  /* 0x000000486c447223 */ /* 0x082fe200000000b3 */
[-C--:B------:R-:W-:Y:S01]  /*130b0*/  FFMA R70, R116, R72.reuse, R185 ;  /* 0x0000004874467223 */ /* 0x080fe200000000b9 */
[-C--:B------:R-:W-:Y:S01]  /*130c0*/  FFMA R80, R120, R72.reuse, R191 ;  /* 0x0000004878507223 */ /* 0x080fe200000000bf */
[-C--:B------:R-:W-:Y:S01]  /*130d0*/  FFMA R82, R124, R72.reuse, R195 ;  /* 0x000000487c527223 */ /* 0x080fe200000000c3 */
[-C--:B------:R-:W-:Y:S01]  /*130e0*/  FFMA R84, R128, R72.reuse, R201 ;  /* 0x0000004880547223 */ /* 0x080fe200000000c9 */
[-C--:B------:R-:W-:Y:S01]  /*130f0*/  FFMA R86, R132, R72.reuse, R207 ;  /* 0x0000004884567223 */ /* 0x080fe200000000cf */
[-C--:B------:R-:W-:Y:S01]  /*13100*/  FFMA R88, R136, R72.reuse, R213 ;  /* 0x0000004888587223 */ /* 0x080fe200000000d5 */
[----:B------:R-:W-:Y:S01]  /*13110*/  FFMA R72, R140, R72, R91 ;  /* 0x000000488c487223 */ /* 0x000fe2000000005b */
[-C--:B------:R-:W-:Y:S01]  /*13120*/  FFMA R69, R109, R73.reuse, R68 ;  /* 0x000000496d457223 */ /* 0x080fe20000000044 */
        /* <DEDUP_REMOVED lines=15> */
[----:B------:R-:W1:Y:S01]  /*13220*/  LDS.128 R68, [R21+0x7e0] ;  /* 0x0007e00015447984 */ /* 0x000e620000000c00 */
[-C--:B------:R-:W-:Y:S01]  /*13230*/  FFMA R179, R111, R75.reuse, R72 ;  /* 0x0000004b6fb37223 */ /* 0x080fe20000000048 */
[-C--:B------:R-:W-:Y:S01]  /*13240*/  FFMA R195, R119, R75.reuse, R80 ;  /* 0x0000004b77c37223 */ /* 0x080fe20000000050 */
[-C--:B------:R-:W-:Y:S01]  /*13250*/  FFMA R191, R123, R75.reuse, R82 ;  /* 0x0000004b7bbf7223 */ /* 0x080fe20000000052 */
[-C--:B------:R-:W-:Y:S01]  /*13260*/  FFMA R185, R127, R75.reuse, R84 ;  /* 0x0000004b7fb97223 */ /* 0x080fe20000000054 */
[-C--:B------:R-:W-:Y:S01]  /*13270*/  FFMA R213, R131, R75.reuse, R86 ;  /* 0x0000004b83d57223 */ /* 0x080fe20000000056 */
[-C--:B------:R-:W-:Y:S01]  /*13280*/  FFMA R207, R135, R75.reuse, R88 ;  /* 0x0000004b87cf7223 */ /* 0x080fe20000000058 */
[-C--:B------:R-:W-:Y:S01]  /*13290*/  FFMA R217, R143, R75.reuse, R74 ;  /* 0x0000004b8fd97223 */ /* 0x080fe2000000004a */
[-C--:B--2---:R-:W-:Y:S01]  /*132a0*/  FFMA R72, R108, R76.reuse, R175 ;  /* 0x0000004c6c487223 */ /* 0x084fe200000000af */
[-C--:B------:R-:W-:Y:S01]  /*132b0*/  FFMA R74, R116, R76.reuse, R183 ;  /* 0x0000004c744a7223 */ /* 0x080fe200000000b7 */
[-C--:B------:R-:W-:Y:S01]  /*132c0*/  FFMA R80, R120, R76.reuse, R187 ;  /* 0x0000004c78507223 */ /* 0x080fe200000000bb */
[-C--:B------:R-:W-:Y:S01]  /*132d0*/  FFMA R82, R124, R76.reuse, R193 ;  /* 0x0000004c7c527223 */ /* 0x080fe200000000c1 */
[-C--:B------:R-:W-:Y:S01]  /*132e0*/  FFMA R84, R128, R76.reuse, R197 ;  /* 0x0000004c80547223 */ /* 0x080fe200000000c5 */
[-C--:B------:R-:W-:Y:S01]  /*132f0*/  FFMA R86, R132, R76.reuse, R203 ;  /* 0x0000004c84567223 */ /* 0x080fe200000000cb */
[-C--:B------:R-:W-:Y:S01]  /*13300*/  FFMA R88, R136, R76.reuse, R209 ;  /* 0x0000004c88587223 */ /* 0x080fe200000000d1 */
[----:B------:R-:W-:Y:S01]  /*13310*/  FFMA R76, R140, R76, R95 ;  /* 0x0000004c8c4c7223 */ /* 0x000fe2000000005f */
        /* <DEDUP_REMOVED lines=25> */
[----:B------:R-:W2:Y:S01]  /*134b0*/  LDS.128 R72, [R19.X4+UR4+0x1f0] ;  /* 0x0001f00413487984 */ /* 0x000ea20008004c00 */
[-C--:B-1----:R-:W-:Y:S01]  /*134c0*/  FFMA R108, R108, R68.reuse, R177 ;  /* 0x000000446c6c7223 */ /* 0x082fe200000000b1 */
[-C--:B------:R-:W-:Y:S01]  /*134d0*/  FFMA R116, R116, R68.reuse, R23 ;  /* 0x0000004474747223 */ /* 0x080fe20000000017 */
[-C--:B------:R-:W-:Y:S01]  /*134e0*/  FFMA R120, R120, R68.reuse, R165 ;  /* 0x0000004478787223 */ /* 0x080fe200000000a5 */
[----:B------:R-:W1:Y:S01]  /*134f0*/  LDS.128 R76, [R19.X4+UR4+0x3f0] ;  /* 0x0003f004134c7984 */ /* 0x000e620008004c00 */
[-C--:B------:R-:W-:Y:S01]  /*13500*/  FFMA R124, R124, R68.reuse, R167 ;  /* 0x000000447c7c7223 */ /* 0x080fe200000000a7 */
[-C--:B------:R-:W-:Y:S01]  /*13510*/  FFMA R128, R128, R68.reuse, R169 ;  /* 0x0000004480807223 */ /* 0x080fe200000000a9 */
[-C--:B------:R-:W-:Y:S01]  /*13520*/  FFMA R132, R132, R68.reuse, R171 ;  /* 0x0000004484847223 */ /* 0x080fe200000000ab */
[----:B------:R-:W3:Y:S01]  /*13530*/  LDS.128 R80, [R19.X4+UR4+0x5f0] ;  /* 0x0005f00413507984 */ /* 0x000ee20008004c00 */
[-C--:B------:R-:W-:Y:S01]  /*13540*/  FFMA R136, R136, R68.reuse, R173 ;  /* 0x0000004488887223 */ /* 0x080fe200000000ad */
[-C--:B------:R-:W-:Y:S01]  /*13550*/  FFMA R109, R109, R69.reuse, R108 ;  /* 0x000000456d6d7223 */ /* 0x080fe2000000006c */
[----:B------:R-:W-:Y:S01]  /*13560*/  FFMA R68, R140, R68, R219 ;  /* 0x000000448c447223 */ /* 0x000fe200000000db */
[----:B------:R-:W4:Y:S01]  /*13570*/  LDS.128 R84, [R19.X4+UR4+0x7f0] ;  /* 0x0007f00413547984 */ /* 0x000f220008004c00 */
[-C--:B------:R-:W-:Y:S01]  /*13580*/  FFMA R117, R117, R69.reuse, R116 ;  /* 0x0000004575757223 */ /* 0x080fe20000000074 */
[-C--:B------:R-:W-:Y:S01]  /*13590*/  FFMA R121, R121, R69.reuse, R120 ;  /* 0x0000004579797223 */ /* 0x080fe20000000078 */
[-C--:B------:R-:W-:Y:S01]  /*135a0*/  FFMA R125, R125, R69.reuse, R124 ;  /* 0x000000457d7d7223 */ /* 0x080fe2000000007c */
[----:B------:R-:W5:Y:S01]  /*135b0*/  LDS.128 R88, [R19.X4+UR4+0x41f0] ;  /* 0x0041f00413587984 */ /* 0x000f620008004c00 */
[-C--:B------:R-:W-:Y:S01]  /*135c0*/  FFMA R129, R129, R69.reuse, R128 ;  /* 0x0000004581817223 */ /* 0x080fe20000000080 */
[-C--:B------:R-:W-:Y:S01]  /*135d0*/  FFMA R133, R133, R69.reuse, R132 ;  /* 0x0000004585857223 */ /* 0x080fe20000000084 */
[-C--:B------:R-:W-:Y:S01]  /*135e0*/  FFMA R137, R137, R69.reuse, R136 ;  /* 0x0000004589897223 */ /* 0x080fe20000000088 */
[----:B------:R-:W5:Y:S01]  /*135f0*/  LDS.128 R92, [R19.X4+UR4+0x43f0] ;  /* 0x0043f004135c7984 */ /* 0x000f620008004c00 */
[-C--:B------:R-:W-:Y:S01]  /*13600*/  FFMA R110, R110, R70.reuse, R109 ;  /* 0x000000466e6e7223 */ /* 0x080fe2000000006d */
[----:B------:R-:W-:Y:S01]  /*13610*/  FFMA R69, R141, R69, R68 ;  /* 0x000000458d457223 */ /* 0x000fe20000000044 */
[-C--:B------:R-:W-:Y:S01]  /*13620*/  FFMA R118, R118, R70.reuse, R117 ;  /* 0x0000004676767223 */ /* 0x080fe20000000075 */
[----:B------:R-:W5:Y:S01]  /*13630*/  LDS.128 R96, [R19.X4+UR4+0x45f0] ;  /* 0x0045f00413607984 */ /* 0x000f620008004c00 */
[-C--:B------:R-:W-:Y:S01]  /*13640*/  FFMA R122, R122, R70.reuse, R121 ;  /* 0x000000467a7a7223 */ /* 0x080fe20000000079 */
[-C--:B------:R-:W-:Y:S01]  /*13650*/  FFMA R126, R126, R70.reuse, R125 ;  /* 0x000000467e7e7223 */ /* 0x080fe2000000007d */
[-C--:B------:R-:W-:Y:S01]  /*13660*/  FFMA R130, R130, R70.reuse, R129 ;  /* 0x0000004682827223 */ /* 0x080fe20000000081 */
[-C--:B------:R-:W-:Y:S01]  /*13670*/  FFMA R134, R134, R70.reuse, R133 ;  /* 0x0000004686867223 */ /* 0x080fe20000000085 */
[-C--:B------:R-:W-:Y:S01]  /*13680*/  FFMA R138, R138, R70.reuse, R137 ;  /* 0x000000468a8a7223 */ /* 0x080fe20000000089 */
[----:B------:R-:W-:Y:S01]  /*13690*/  FFMA R70, R142, R70, R69 ;  /* 0x000000468e467223 */ /* 0x000fe20000000045 */
[----:B------:R-:W-:Y:S01]  /*136a0*/  FFMA R23, R111, R71, R110 ;  /* 0x000000476f177223 */ /* 0x000fe2000000006e */
[C---:B------:R-:W-:Y:S01]  /*136b0*/  FFMA R115, R143.reuse, R115, R114 ;  /* 0x000000738f737223 */ /* 0x040fe20000000072 */
[----:B------:R-:W5:Y:S01]  /*136c0*/  LDS.128 R108, [R21+0x3f0] ;  /* 0x0003f000156c7984 */ /* 0x000f620000000c00 */
[-C--:B------:R-:W-:Y:S01]  /*136d0*/  FFMA R143, R143, R71.reuse, R70 ;  /* 0x000000478f8f7223 */ /* 0x080fe20000000046 */
[-C--:B------:R-:W-:Y:S01]  /*136e0*/  FFMA R119, R119, R71.reuse, R118 ;  /* 0x0000004777777223 */ /* 0x080fe20000000076 */
[-C--:B------:R-:W-:Y:S01]  /*136f0*/  FFMA R123, R123, R71.reuse, R122 ;  /* 0x000000477b7b7223 */ /* 0x080fe2000000007a */
[-C--:B------:R-:W-:Y:S01]  /*13700*/  FFMA R127, R127, R71.reuse, R126 ;  /* 0x000000477f7f7223 */ /* 0x080fe2000000007e */
[-C--:B------:R-:W-:Y:S01]  /*13710*/  FFMA R131, R131, R71.reuse, R130 ;  /* 0x0000004783837223 */ /* 0x080fe20000000082 */
[-C--:B------:R-:W-:Y:S01]  /*13720*/  FFMA R135, R135, R71.reuse, R134 ;  /* 0x0000004787877223 */ /* 0x080fe20000000086 */
[-C--:B--2---:R-:W-:Y:S01]  /*13730*/  FFMA R68, R72, R104.reuse, R215 ;  /* 0x0000006848447223 */ /* 0x084fe200000000d7 */
[----:B------:R-:W-:Y:S01]  /*13740*/  FFMA R139, R139, R71, R138 ;  /* 0x000000478b8b7223 */ /* 0x000fe2000000008a */
[----:B-1----:R-:W-:-:S02]  /*13750*/  FFMA R70, R76, R104, R181 ;  /* 0x000000684c467223 */ /* 0x002fc400000000b5 */
[-C--:B------:R-:W-:Y:S02]  /*13760*/  FFMA R69, R73, R105.reuse, R68 ;  /* 0x0000006949457223 */ /* 0x080fe40000000044 */
[-C--:B------:R-:W-:Y:S02]  /*13770*/  FFMA R71, R77, R105.reuse, R70 ;  /* 0x000000694d477223 */ /* 0x080fe40000000046 */
[----:B------:R-:W-:Y:S01]  /*13780*/  FFMA R136, R74, R106, R69 ;  /* 0x0000006a4a887223 */ /* 0x000fe20000000045 */
[----:B---3--:R-:W-:Y:S01]  /*13790*/  FFMA R112, R80, R104, R113 ;  /* 0x0000006850707223 */ /* 0x008fe20000000071 */
[----:B------:R-:W-:Y:S01]  /*137a0*/  FFMA R132, R78, R106, R71 ;  /* 0x0000006a4e847223 */ /* 0x000fe20000000047 */
[-C--:B----4-:R-:W-:Y:S01]  /*137b0*/  FFMA R114, R84, R104.reuse, R211 ;  /* 0x0000006854727223 */ /* 0x090fe200000000d3 */
[----:B------:R-:W1:Y:S01]  /*137c0*/  LDS.128 R68, [R21+0x5f0] ;  /* 0x0005f00015447984 */ /* 0x000e620000000c00 */
[----:B------:R-:W-:Y:S01]  /*137d0*/  FFMA R113, R81, R105, R112 ;  /* 0x0000006951717223 */ /* 0x000fe20000000070 */
[----:B-----5:R-:W-:Y:S01]  /*137e0*/  FFMA R116, R88, R104, R205 ;  /* 0x0000006858747223 */ /* 0x020fe200000000cd */
[-C--:B------:R-:W-:Y:S01]  /*137f0*/  FFMA R136, R75, R107.reuse, R136 ;  /* 0x0000006b4b887223 */ /* 0x080fe20000000088 */
[----:B------:R-:W-:Y:S01]  /*13800*/  FFMA R132, R79, R107, R132 ;  /* 0x0000006b4f847223 */ /* 0x000fe20000000084 */
[----:B------:R-:W-:Y:S01]  /*13810*/  FFMA R128, R82, R106, R113 ;  /* 0x0000006a52807223 */ /* 0x000fe20000000071 */
[----:B------:R-:W-:Y:S01]  /*13820*/  FFMA R118, R92, R104, R199 ;  /* 0x000000685c767223 */ /* 0x000fe200000000c7 */
[----:B------:R-:W-:-:S02]  /*13830*/  FFMA R117, R89, R105, R116 ;  /* 0x0000006959757223 */ /* 0x000fc40000000074 */
[----:B------:R-:W-:Y:S01]  /*13840*/  FFMA R128, R83, R107, R128 ;  /* 0x0000006b53807223 */ /* 0x000fe20000000080 */
        /* <DEDUP_REMOVED lines=71> */
[----:B------:R-:W-:-:S01]  /*13cc0*/  FFMA R70, R102, R70, R69 ;  /* 0x0000004666467223 */ /* 0x000fc20000000045 */
[----:B------:R-:W-:Y:S01]  /*13cd0*/  IADD3 R108, P1, R162, UR6, RZ ;  /* 0x00000006a26c7c10 */ /* 0x000fe2000ff3e0ff */
[-C--:B------:R-:W-:Y:S01]  /*13ce0*/  FFMA R138, R75, R71.reuse, R138 ;  /* 0x000000474b8a7223 */ /* 0x080fe2000000008a */
[----:B------:R-:W-:Y:S01]  /*13cf0*/  SEL R22, R22, RZ, !P0 ;  /* 0x000000ff16167207 */ /* 0x000fe20004000000 */
[-C--:B------:R-:W-:Y:S01]  /*13d00*/  FFMA R134, R79, R71.reuse, R134 ;  /* 0x000000474f867223 */ /* 0x080fe20000000086 */
[----:B------:R-:W-:Y:S01]  /*13d10*/  IADD3 R108, P0, R108, 0x1000, RZ ;  /* 0x000010006c6c7810 */ /* 0x000fe20007f1e0ff */
[-C--:B------:R-:W-:Y:S01]  /*13d20*/  FFMA R130, R83, R71.reuse, R130 ;  /* 0x0000004753827223 */ /* 0x080fe20000000082 */
[----:B------:R-:W-:Y:S01]  /*13d30*/  IADD3.X R109, R163, UR7, RZ, P1, !PT ;  /* 0x00000007a36d7c10 */ /* 0x000fe20008ffe4ff */
[-C--:B------:R-:W-:Y:S01]  /*13d40*/  FFMA R126, R87, R71.reuse, R126 ;  /* 0x00000047577e7223 */ /* 0x080fe2000000007e */
[----:B------:R-:W-:Y:S01]  /*13d50*/  IADD3 R164, P2, R156, UR6, RZ ;  /* 0x000000069ca47c10 */ /* 0x000fe2000ff5e0ff */
[----:B------:R-:W-:Y:S01]  /*13d60*/  FFMA R122, R91, R71, R122 ;  /* 0x000000475b7a7223 */ /* 0x000fe2000000007a */
[----:B------:R-:W-:Y:S01]  /*13d70*/  IADD3.X R109, RZ, R109, RZ, P0, !PT ;  /* 0x0000006dff6d7210 */ /* 0x000fe200007fe4ff */
[-C--:B------:R-:W-:Y:S01]  /*13d80*/  FFMA R118, R95, R71.reuse, R118 ;  /* 0x000000475f767223 */ /* 0x080fe20000000076 */
[----:B------:R-:W-:Y:S01]  /*13d90*/  IADD3 R110, P0, R160, UR6, RZ ;  /* 0x00000006a06e7c10 */ /* 0x000fe2000ff1e0ff */
[-C--:B------:R-:W-:Y:S01]  /*13da0*/  FFMA R114, R99, R71.reuse, R114 ;  /* 0x0000004763727223 */ /* 0x080fe20000000072 */
[----:B------:R-:W-:Y:S01]  /*13db0*/  FFMA R106, R103, R71, R70 ;  /* 0x00000047676a7223 */ /* 0x000fe20000000046 */
[----:B------:R-:W-:Y:S01]  /*13dc0*/  LEA R107, R22, R3, 0xf ;  /* 0x00000003166b7211 */ /* 0x000fe200078e78ff */
[----:B------:R-:W1:Y:S01]  /*13dd0*/  LDS.128 R68, [R21+0x7f0] ;  /* 0x0007f00015447984 */ /* 0x000e620000000c00 */
[----:B------:R-:W-:Y:S01]  /*13de0*/  IADD3 R110, P3, R110, 0x1000, RZ ;  /* 0x000010006e6e7810 */ /* 0x000fe20007f7e0ff */
[----:B------:R-:W-:Y:S01]  /*13df0*/  ULDC.64 UR10, c[0x0][0x118] ;  /* 0x00004600000a7ab9 */ /* 0x000fe20000000a00 */
[----:B------:R-:W-:Y:S01]  /*13e00*/  IADD3.X R142, R157, UR7, RZ, P2, !PT ;  /* 0x000000079d8e7c10 */ /* 0x000fe200097fe4ff */
[----:B------:R-:W-:Y:S06]  /*13e10*/  BAR.SYNC 0x0 ;  /* 0x0000000000007b1d */ /* 0x000fec0000000000 */
[----:B------:R-:W-:Y:S01]  /*13e20*/  IADD3.X R21, R161, UR7, RZ, P0, !PT ;  /* 0x00000007a1157c10 */ /* 0x000fe200087fe4ff */
[----:B------:R-:W-:Y:S01]  /*13e30*/  @!PT LDS RZ, [RZ] ;  /* 0x00000000fffff984 */ /* 0x000fe20000000800 */
[----:B------:R-:W-:Y:S01]  /*13e40*/  @!PT LDS RZ, [RZ] ;  /* 0x00000000fffff984 */ /* 0x000fe20000000800 */
[----:B------:R-:W-:Y:S01]  /*13e50*/  @!PT LDS RZ, [RZ] ;  /* 0x00000000fffff984 */ /* 0x000fe20000000800 */
[----:B------:R2:W-:Y:S01]  /*13e60*/  LDGSTS.E.BYPASS.128 [R107], [R108.64+-0x800], !PT ;  /* 0x000008006c6b7fae */ /* 0x0005e2000f901c4a */
[----:B------:R-:W-:Y:S01]  /*13e70*/  IADD3 R164, P0, R164, 0x1000, RZ ;  /* 0x00001000a4a47810 */ /* 0x000fe20007f1e0ff */
[----:B------:R-:W-:Y:S01]  /*13e80*/  UIADD3 UR5, UR5, 0x1, URZ ;  /* 0x0000000105057890 */ /* 0x000fe2000fffe03f */
[----:B------:R-:W-:-:S02]  /*13e90*/  IADD3 R140, P1, R158, UR6, RZ ;  /* 0x000000069e8c7c10 */ /* 0x000fc4000ff3e0ff */
[----:B------:R-:W-:Y:S01]  /*13ea0*/  LEA R115, R22, R4, 0xf ;  /* 0x0000000416737211 */ /* 0x000fe200078e78ff */
[----:B------:R-:W-:Y:S01]  /*13eb0*/  UISETP.GE.AND UP1, UPT, UR5, 0x4, UPT ;  /* 0x000000040500788c */ /* 0x000fe2000bf26270 */
[----:B------:R-:W-:Y:S02]  /*13ec0*/  IADD3.X R111, RZ, R21, RZ, P3, !PT ;  /* 0x00000015ff6f7210 */ /* 0x000fe40001ffe4ff */
[----:B------:R-:W-:Y:S01]  /*13ed0*/  IADD3.X R165, RZ, R142, RZ, P0, !PT ;  /* 0x0000008effa57210 */ /* 0x000fe200007fe4ff */
[----:B------:R-:W-:Y:S01]  /*13ee0*/  USEL UR5, UR5, URZ, !UP1 ;  /* 0x0000003f05057287 */ /* 0x000fe2000c800000 */
[----:B------:R-:W-:Y:S01]  /*13ef0*/  IADD3 R140, P4, R140, 0x1000, RZ ;  /* 0x000010008c8c7810 */ /* 0x000fe20007f9e0ff */
[----:B------:R3:W-:Y:S01]  /*13f00*/  LDGSTS.E.BYPASS.128 [R115], [R110.64+-0x800], !PT ;  /* 0x000008006e737fae */ /* 0x0007e2000f901c4a */
[----:B------:R-:W-:Y:S01]  /*13f10*/  IADD3.X R141, R159, UR7, RZ, P1, !PT ;  /* 0x000000079f8d7c10 */ /* 0x000fe20008ffe4ff */
[----:B------:R-:W-:Y:S01]  /*13f20*/  USHF.L.U32 UR4, UR5, 0xf, URZ ;  /* 0x0000000f05047899 */ /* 0x000fe2000800063f */
[----:B--2---:R-:W-:-:S02]  /*13f30*/  IADD3 R108, P0, R154, UR6, RZ ;  /* 0x000000069a6c7c10 */ /* 0x004fc4000ff1e0ff */
[----:B------:R-:W-:Y:S01]  /*13f40*/  IADD3 R168, P2, R150, UR6, RZ ;  /* 0x0000000696a87c10 */ /* 0x000fe2000ff5e0ff */
[----:B------:R-:W-:Y:S01]  /*13f50*/  UIADD3 UR8, UR4, 0x20000, URZ ;  /* 0x0002000004087890 */ /* 0x000fe2000fffe03f */
[C---:B------:R-:W-:Y:S02]  /*13f60*/  LEA R21, R22.reuse, R5, 0xf ;  /* 0x0000000516157211 */ /* 0x040fe400078e78ff */
[----:B------:R-:W-:Y:S02]  /*13f70*/  IADD3.X R141, RZ, R141, RZ, P4, !PT ;  /* 0x0000008dff8d7210 */ /* 0x000fe400027fe4ff */
[----:B------:R-:W-:Y:S02]  /*13f80*/  IADD3.X R109, R155, UR7, RZ, P0, !PT ;  /* 0x000000079b6d7c10 */ /* 0x000fe400087fe4ff */
[----:B------:R-:W-:Y:S01]  /*13f90*/  LEA R171, R22, R6, 0xf ;  /* 0x0000000616ab7211 */ /* 0x000fe200078e78ff */
[----:B------:R2:W-:Y:S01]  /*13fa0*/  LDGSTS.E.BYPASS.128 [R21], [R140.64+-0x800], !PT ;  /* 0x000008008c157fae */ /* 0x0005e2000f901c4a */
[----:B------:R-:W-:-:S02]  /*13fb0*/  IADD3 R166, P1, R152, UR6, RZ ;  /* 0x0000000698a67c10 */ /* 0x000fc4000ff3e0ff */
[----:B------:R-:W-:Y:S01]  /*13fc0*/  IADD3 R108, P3, R108, 0x1000, RZ ;  /* 0x000010006c6c7810 */ /* 0x000fe20007f7e0ff */
[----:B------:R4:W-:Y:S01]  /*13fd0*/  LDGSTS.E.BYPASS.128 [R171], [R164.64+-0x800], !PT ;  /* 0x00000800a4ab7fae */ /* 0x0009e2000f901c4a */
[----:B------:R-:W-:Y:S01]  /*13fe0*/  IADD3 R168, P0, R168, 0x1000, RZ ;  /* 0x00001000a8a87810 */ /* 0x000fe20007f1e0ff */
[-C--:B-1----:R-:W-:Y:S01]  /*13ff0*/  FFMA R72, R72, R68.reuse, R23 ;  /* 0x0000004448487223 */ /* 0x082fe20000000017 */
[----:B---3--:R-:W-:Y:S01]  /*14000*/  IADD3.X R110, R151, UR7, RZ, P2, !PT ;  /* 0x00000007976e7c10 */ /* 0x008fe200097fe4ff */
[-C--:B------:R-:W-:Y:S01]  /*14010*/  FFMA R76, R76, R68.reuse, R119 ;  /* 0x000000444c4c7223 */ /* 0x080fe20000000077 */
[----:B------:R-:W-:Y:S01]  /*14020*/  LEA R173, R22, R7, 0xf ;  /* 0x0000000716ad7211 */ /* 0x000fe200078e78ff */
[-C--:B------:R-:W-:Y:S01]  /*14030*/  FFMA R80, R80, R68.reuse, R123 ;  /* 0x0000004450507223 */ /* 0x080fe2000000007b */
[----:B------:R-:W-:Y:S01]  /*14040*/  IADD3 R166, P4, R166, 0x1000, RZ ;  /* 0x00001000a6a67810 */ /* 0x000fe20007f9e0ff */
[-C--:B------:R-:W-:Y:S01]  /*14050*/  FFMA R84, R84, R68.reuse, R127 ;  /* 0x0000004454547223 */ /* 0x080fe2000000007f */
[----:B------:R-:W-:Y:S01]  /*14060*/  IADD3.X R111, R153, UR7, RZ, P1, !PT ;  /* 0x00000007996f7c10 */ /* 0x000fe20008ffe4ff */
[-C--:B------:R-:W-:Y:S01]  /*14070*/  FFMA R88, R88, R68.reuse, R131 ;  /* 0x0000004458587223 */ /* 0x080fe20000000083 */
[----:B------:R-:W-:Y:S01]  /*14080*/  IADD3.X R109, RZ, R109, RZ, P3, !PT ;  /* 0x0000006dff6d7210 */ /* 0x000fe20001ffe4ff */
[----:B------:R-:W-:Y:S01]  /*14090*/  FFMA R92, R92, R68, R135 ;  /* 0x000000445c5c7223 */ /* 0x000fe20000000087 */
[----:B------:R-:W-:Y:S01]  /*140a0*/  IADD3.X R169, RZ, R110, RZ, P0, !PT ;  /* 0x0000006effa97210 */ /* 0x000fe200007fe4ff */
[-C--:B------:R-:W-:Y:S01]  /*140b0*/  FFMA R96, R96, R68.reuse, R139 ;  /* 0x0000004460607223 */ /* 0x080fe2000000008b */
[----:B------:R-:W-:Y:S01]  /*140c0*/  IADD3 R110, P0, R148, UR6, RZ ;  /* 0x00000006946e7c10 */ /* 0x000fe2000ff1e0ff */
[----:B------:R1:W-:Y:S01]  /*140d0*/  LDGSTS.E.BYPASS.128 [R173], [R108.64+-0x800], !PT ;  /* 0x000008006cad7fae */ /* 0x0003e2000f901c4a */
[----:B----4-:R-:W-:Y:S01]  /*140e0*/  IADD3 R164, P2, R58, UR6, RZ ;  /* 0x000000063aa47c10 */ /* 0x010fe2000ff5e0ff */
[----:B------:R-:W-:Y:S01]  /*140f0*/  FFMA R68, R100, R68, R143 ;  /* 0x0000004464447223 */ /* 0x000fe2000000008f */
[----:B------:R-:W-:Y:S01]  /*14100*/  IADD3.X R167, RZ, R111, RZ, P4, !PT ;  /* 0x0000006fffa77210 */ /* 0x000fe200027fe4ff */
[-C--:B------:R-:W-:Y:S01]  /*14110*/  FFMA R73, R73, R69.reuse, R72 ;  /* 0x0000004549497223 */ /* 0x080fe20000000048 */
[C---:B------:R-:W-:Y:S01]  /*14120*/  LEA R175, R22.reuse, R8, 0xf ;  /* 0x0000000816af7211 */ /* 0x040fe200078e78ff */
[-C--:B------:R-:W-:Y:S01]  /*14130*/  FFMA R77, R77, R69.reuse, R76 ;  /* 0x000000454d4d7223 */ /* 0x080fe2000000004c */
[----:B------:R-:W-:Y:S01]  /*14140*/  IADD3.X R111, R149, UR7, RZ, P0, !PT ;  /* 0x00000007956f7c10 */ /* 0x000fe200087fe4ff */
[----:B------:R-:W-:Y:S01]  /*14150*/  FFMA R81, R81, R69, R80 ;  /* 0x0000004551517223 */ /* 0x000fe20000000050 */
[----:B------:R-:W-:Y:S01]  /*14160*/  LEA R177, R22, R9, 0xf ;  /* 0x0000000916b17211 */ /* 0x000fe200078e78ff */
[----:B------:R3:W-:Y:S01]  /*14170*/  LDGSTS.E.BYPASS.128 [R175], [R166.64+-0x800], !PT ;  /* 0x00000800a6af7fae */ /* 0x0007e2000f901c4a */
[----:B--2---:R-:W-:Y:S01]  /*14180*/  IADD3 R140, P1, R56, UR6, RZ ;  /* 0x00000006388c7c10 */ /* 0x004fe2000ff3e0ff */
[-C--:B------:R-:W-:Y:S01]  /*14190*/  FFMA R85, R85, R69.reuse, R84 ;  /* 0x0000004555557223 */ /* 0x080fe20000000054 */
[----:B------:R-:W-:Y:S01]  /*141a0*/  IADD3 R110, P3, R110, 0x1000, RZ ;  /* 0x000010006e6e7810 */ /* 0x000fe20007f7e0ff */
[----:B------:R2:W-:Y:S01]  /*141b0*/  LDGSTS.E.BYPASS.128 [R177], [R168.64+-0x800], !PT ;  /* 0x00000800a8b17fae */ /* 0x0005e2000f901c4a */
[----:B------:R-:W-:Y:S01]  /*141c0*/  IADD3 R164, P0, R164, 0x1000, RZ ;  /* 0x00001000a4a47810 */ /* 0x000fe20007f1e0ff */
[-C--:B------:R-:W-:Y:S01]  /*141d0*/  FFMA R89, R89, R69.reuse, R88 ;  /* 0x0000004559597223 */ /* 0x080fe20000000058 */
[----:B-1----:R-:W-:Y:S01]  /*141e0*/  IADD3.X R108, R59, UR7, RZ, P2, !PT ;  /* 0x000000073b6c7c10 */ /* 0x002fe200097fe4ff */
[-C--:B------:R-:W-:Y:S01]  /*141f0*/  FFMA R93, R93, R69.reuse, R92 ;  /* 0x000000455d5d7223 */ /* 0x080fe2000000005c */
[----:B------:R-:W-:Y:S01]  /*14200*/  LEA R179, R22, R10, 0xf ;  /* 0x0000000a16b37211 */ /* 0x000fe200078e78ff */
[-C--:B------:R-:W-:Y:S01]  /*14210*/  FFMA R97, R97, R69.reuse, R96 ;  /* 0x0000004561617223 */ /* 0x080fe20000000060 */
[----:B------:R-:W-:Y:S01]  /*14220*/  IADD3 R140, P4, R140, 0x1000, RZ ;  /* 0x000010008c8c7810 */ /* 0x000fe20007f9e0ff */
[----:B------:R-:W-:Y:S01]  /*14230*/  FFMA R69, R101, R69, R68 ;  /* 0x0000004565457223 */ /* 0x000fe20000000044 */
        /* <DEDUP_REMOVED lines=8> */
[----:B--2---:R-:W-:Y:S01]  /*142c0*/  IADD3 R168, P2, R64, UR6, RZ ;  /* 0x0000000640a87c10 */ /* 0x004fe2000ff5e0ff */
[-C--:B------:R-:W-:Y:S01]  /*142d0*/  FFMA R86, R86, R70.reuse, R85 ;  /* 0x0000004656567223 */ /* 0x080fe20000000055 */
[----:B------:R-:W-:Y:S01]  /*142e0*/  IADD3.X R141, RZ, R109, RZ, P4, !PT ;  /* 0x0000006dff8d7210 */ /* 0x000fe200027fe4ff */
[-C--:B------:R-:W-:Y:S01]  /*142f0*/  FFMA R90, R90, R70.reuse, R89 ;  /* 0x000000465a5a7223 */ /* 0x080fe20000000059 */
[----:B------:R-:W-:Y:S01]  /*14300*/  LEA R181, R22, R11, 0xf ;  /* 0x0000000b16b57211 */ /* 0x000fe200078e78ff */
[-C--:B------:R-:W-:Y:S01]  /*14310*/  FFMA R94, R94, R70.reuse, R93 ;  /* 0x000000465e5e7223 */ /* 0x080fe2000000005d */
[----:B------:R-:W-:Y:S01]  /*14320*/  IADD3.X R109, R61, UR7, RZ, P0, !PT ;  /* 0x000000073d6d7c10 */ /* 0x000fe200087fe4ff */
[----:B------:R-:W-:Y:S01]  /*14330*/  FFMA R98, R98, R70, R97 ;  /* 0x0000004662627223 */ /* 0x000fe20000000061 */
[----:B------:R-:W-:Y:S01]  /*14340*/  LEA R183, R22, R12, 0xf ;  /* 0x0000000c16b77211 */ /* 0x000fe200078e78ff */
[----:B------:R2:W-:Y:S01]  /*14350*/  LDGSTS.E.BYPASS.128 [R181], [R140.64+-0x800], !PT ;  /* 0x000008008cb57fae */ /* 0x0005e2000f901c4a */
[----:B---3--:R-:W-:Y:S01]  /*14360*/  IADD3 R166, P1, R62, UR6, RZ ;  /* 0x000000063ea67c10 */ /* 0x008fe2000ff3e0ff */
[----:B------:R-:W-:Y:S01]  /*14370*/  FFMA R70, R102, R70, R69 ;  /* 0x0000004666467223 */ /* 0x000fe20000000045 */
[----:B------:R-:W-:Y:S01]  /*14380*/  IADD3 R108, P3, R108, 0x1000, RZ ;  /* 0x000010006c6c7810 */ /* 0x000fe20007f7e0ff */
[----:B------:R3:W-:Y:S01]  /*14390*/  LDGSTS.E.BYPASS.128 [R183], [R164.64+-0x800], !PT ;  /* 0x00000800a4b77fae */ /* 0x0007e2000f901c4a */
[----:B------:R-:W-:Y:S01]  /*143a0*/  IADD3 R168, P0, R168, 0x1000, RZ ;  /* 0x00001000a8a87810 */ /* 0x000fe20007f1e0ff */
[-C--:B------:R-:W-:Y:S01]  /*143b0*/  FFMA R139, R75, R71.reuse, R74 ;  /* 0x000000474b8b7223 */ /* 0x080fe2000000004a */
[----:B-1----:R-:W-:Y:S01]  /*143c0*/  IADD3.X R110, R65, UR7, RZ, P2, !PT ;  /* 0x00000007416e7c10 */ /* 0x002fe200097fe4ff */
[----:B------:R-:W-:Y:S01]  /*143d0*/  FFMA R135, R79, R71, R78 ;  /* 0x000000474f877223 */ /* 0x000fe2000000004e */
[----:B------:R-:W-:Y:S01]  /*143e0*/  LEA R185, R22, R13, 0xf ;  /* 0x0000000d16b97211 */ /* 0x000fe200078e78ff */
[-C--:B------:R-:W-:Y:S01]  /*143f0*/  FFMA R131, R83, R71.reuse, R82 ;  /* 0x0000004753837223 */ /* 0x080fe20000000052 */
[----:B------:R-:W-:Y:S01]  /*14400*/  IADD3 R166, P4, R166, 0x1000, RZ ;  /* 0x00001000a6a67810 */ /* 0x000fe20007f9e0ff */
[-C--:B------:R-:W-:Y:S01]  /*14410*/  FFMA R127, R87, R71.reuse, R86 ;  /* 0x00000047577f7223 */ /* 0x080fe20000000056 */
[----:B------:R-:W-:Y:S01]  /*14420*/  IADD3.X R111, R63, UR7, RZ, P1, !PT ;  /* 0x000000073f6f7c10 */ /* 0x000fe20008ffe4ff */
[----:B------:R-:W-:Y:S01]  /*14430*/  FFMA R123, R91, R71, R90 ;  /* 0x000000475b7b7223 */ /* 0x000fe2000000005a */
[----:B------:R-:W-:Y:S01]  /*14440*/  IADD3.X R109, RZ, R109, RZ, P3, !PT ;  /* 0x0000006dff6d7210 */ /* 0x000fe20001ffe4ff */
[----:B------:R-:W-:Y:S01]  /*14450*/  FFMA R119, R95, R71, R94 ;  /* 0x000000475f777223 */ /* 0x000fe2000000005e */
[----:B------:R-:W-:-:S02]  /*14460*/  IADD3.X R169, RZ, R110, RZ, P0, !PT ;  /* 0x0000006effa97210 */ /* 0x000fc400007fe4ff */
[----:B------:R-:W-:Y:S01]  /*14470*/  IADD3 R110, P0, R66, UR6, RZ ;  /* 0x00000006426e7c10 */ /* 0x000fe2000ff1e0ff */
[----:B------:R1:W-:Y:S01]  /*14480*/  LDGSTS.E.BYPASS.128 [R185], [R108.64+-0x800], !PT ;  /* 0x000008006cb97fae */ /* 0x0003e2000f901c4a */
[----:B---3--:R-:W-:Y:S02]  /*14490*/  IADD3 R164, P2, R146, UR6, RZ ;  /* 0x0000000692a47c10 */ /* 0x008fe4000ff5e0ff */
[----:B--2---:R-:W-:Y:S02]  /*144a0*/  IADD3 R140, P1, R144, UR6, RZ ;  /* 0x00000006908c7c10 */ /* 0x004fe4000ff3e0ff */
[----:B------:R-:W-:Y:S02]  /*144b0*/  IADD3.X R167, RZ, R111, RZ, P4, !PT ;  /* 0x0000006fffa77210 */ /* 0x000fe400027fe4ff */
[----:B------:R-:W-:Y:S02]  /*144c0*/  LEA R187, R22, R14, 0xf ;  /* 0x0000000e16bb7211 */ /* 0x000fe400078e78ff */
[----:B------:R-:W-:-:S02]  /*144d0*/  IADD3.X R111, R67, UR7, RZ, P0, !PT ;  /* 0x00000007436f7c10 */ /* 0x000fc400087fe4ff */
[----:B------:R-:W-:Y:S01]  /*144e0*/  LEA R189, R22, R15, 0xf ;  /* 0x0000000f16bd7211 */ /* 0x000fe200078e78ff */
[----:B------:R2:W-:Y:S01]  /*144f0*/  LDGSTS.E.BYPASS.128 [R187], [R166.64+-0x800], !PT ;  /* 0x00000800a6bb7fae */ /* 0x0005e2000f901c4a */
[----:B------:R-:W-:Y:S02]  /*14500*/  IADD3 R110, P3, R110, 0x1000, RZ ;  /* 0x000010006e6e7810 */ /* 0x000fe40007f7e0ff */
[----:B------:R-:W-:Y:S01]  /*14510*/  IADD3 R164, P0, R164, 0x1000, RZ ;  /* 0x00001000a4a47810 */ /* 0x000fe20007f1e0ff */
[----:B------:R3:W-:Y:S01]  /*14520*/  LDGSTS.E.BYPASS.128 [R189], [R168.64+-0x800], !PT ;  /* 0x00000800a8bd7fae */ /* 0x0007e2000f901c4a */
[----:B-1----:R-:W-:Y:S02]  /*14530*/  IADD3.X R108, R147, UR7, RZ, P2, !PT ;  /* 0x00000007936c7c10 */ /* 0x002fe400097fe4ff */
[----:B------:R-:W-:Y:S02]  /*14540*/  IADD3 R140, P4, R140, 0x1000, RZ ;  /* 0x000010008c8c7810 */ /* 0x000fe40007f9e0ff */
[----:B------:R-:W-:-:S02]  /*14550*/  IADD3.X R109, R145, UR7, RZ, P1, !PT ;  /* 0x00000007916d7c10 */ /* 0x000fc40008ffe4ff */
[C---:B------:R-:W-:Y:S02]  /*14560*/  LEA R191, R22.reuse, R16, 0xf ;  /* 0x0000001016bf7211 */ /* 0x040fe400078e78ff */
[----:B------:R-:W-:Y:S02]  /*14570*/  IADD3.X R111, RZ, R111, RZ, P3, !PT ;  /* 0x0000006fff6f7210 */ /* 0x000fe40001ffe4ff */
[----:B------:R-:W-:Y:S02]  /*14580*/  IADD3.X R165, RZ, R108, RZ, P0, !PT ;  /* 0x0000006cffa57210 */ /* 0x000fe400007fe4ff */
[----:B------:R-:W-:Y:S01]  /*14590*/  LEA R193, R22, R17, 0xf ;  /* 0x0000001116c17211 */ /* 0x000fe200078e78ff */
[----:B------:R1:W-:Y:S01]  /*145a0*/  LDGSTS.E.BYPASS.128 [R191], [R110.64+-0x800], !PT ;  /* 0x000008006ebf7fae */ /* 0x0003e2000f901c4a */
[----:B------:R-:W-:Y:S02]  /*145b0*/  IADD3.X R141, RZ, R109, RZ, P4, !PT ;  /* 0x0000006dff8d7210 */ /* 0x000fe400027fe4ff */
[----:B------:R-:W-:-:S02]  /*145c0*/  IADD3 R108, P2, R24, UR6, RZ ;  /* 0x00000006186c7c10 */ /* 0x000fc4000ff5e0ff */
[----:B--2---:R-:W-:Y:S01]  /*145d0*/  IADD3 R166, P3, R26, UR6, RZ ;  /* 0x000000061aa67c10 */ /* 0x004fe2000ff7e0ff */
[----:B------:R2:W-:Y:S01]  /*145e0*/  LDGSTS.E.BYPASS.128 [R193], [R140.64+-0x800], !PT ;  /* 0x000008008cc17fae */ /* 0x0005e2000f901c4a */
[----:B---3--:R-:W-:Y:S02]  /*145f0*/  IADD3 R168, P4, R28, UR6, RZ ;  /* 0x000000061ca87c10 */ /* 0x008fe4000ff9e0ff */
[----:B------:R-:W-:Y:S02]  /*14600*/  IADD3 R142, P1, R30, UR6, RZ ;  /* 0x000000061e8e7c10 */ /* 0x000fe4000ff3e0ff */
[----:B------:R-:W-:Y:S02]  /*14610*/  IADD3 R108, P5, R108, 0x1000, RZ ;  /* 0x000010006c6c7810 */ /* 0x000fe40007fbe0ff */
[----:B------:R-:W-:Y:S02]  /*14620*/  IADD3.X R109, R25, UR7, RZ, P2, !PT ;  /* 0x00000007196d7c10 */ /* 0x000fe400097fe4ff */
[----:B------:R-:W-:-:S02]  /*14630*/  IADD3 R166, P0, R166, 0x1000, RZ ;  /* 0x00001000a6a67810 */ /* 0x000fc40007f1e0ff */
[----:B------:R-:W-:Y:S02]  /*14640*/  IADD3 R168, P2, R168, 0x1000, RZ ;  /* 0x00001000a8a87810 */ /* 0x000fe40007f5e0ff */
[----:B------:R-:W-:Y:S02]  /*14650*/  IADD3.X R167, R27, UR7, RZ, P3, !PT ;  /* 0x000000071ba77c10 */ /* 0x000fe40009ffe4ff */
[----:B-1----:R-:W-:Y:S02]  /*14660*/  IADD3.X R111, R29, UR7, RZ, P4, !PT ;  /* 0x000000071d6f7c10 */ /* 0x002fe4000a7fe4ff */
[----:B------:R-:W-:Y:S02]  /*14670*/  LEA R195, R22, R18, 0xf ;  /* 0x0000001216c37211 */ /* 0x000fe400078e78ff */
[----:B------:R-:W-:Y:S02]  /*14680*/  IADD3 R110, P3, R142, 0x1000, RZ ;  /* 0x000010008e6e7810 */ /* 0x000fe40007f7e0ff */
[----:B--2---:R-:W-:Y:S01]  /*14690*/  IADD3.X R140, R31, UR7, RZ, P1, !PT ;  /* 0x000000071f8c7c10 */ /* 0x004fe20008ffe4ff */
[----:B------:R1:W-:Y:S01]  /*146a0*/  LDGSTS.E.BYPASS.128 [R195], [R164.64+-0x800], !PT ;  /* 0x00000800a4c37fae */ /* 0x0003e2000f901c4a */
[----:B------:R-:W-:-:S02]  /*146b0*/  IADD3.X R109, RZ, R109, RZ, P5, !PT ;  /* 0x0000006dff6d7210 */ /* 0x000fc40002ffe4ff */
[----:B------:R-:W-:Y:S01]  /*146c0*/  IADD3.X R167, RZ, R167, RZ, P0, !PT ;  /* 0x000000a7ffa77210 */ /* 0x000fe200007fe4ff */
[----:B------:R-:W0:Y:S01]  /*146d0*/  LDGDEPBAR ;  /* 0x00000000000079af */ /* 0x000e220000000000 */
[----:B------:R-:W-:Y:S02]  /*146e0*/  IADD3.X R169, RZ, R111, RZ, P2, !PT ;  /* 0x0000006fffa97210 */ /* 0x000fe400017fe4ff */
[----:B------:R-:W-:Y:S01]  /*146f0*/  IADD3.X R111, RZ, R140, RZ, P3, !PT ;  /* 0x0000008cff6f7210 */ /* 0x000fe20001ffe4ff */
[----:B------:R2:W-:Y:S01]  /*14700*/  LDGSTS.E.BYPASS.128 [R107+0x20000], [R108.64+-0x800], !PT ;  /* 0x200008006c6b7fae */ /* 0x0005e2000f901c4a */
[----:B------:R-:W-:Y:S02]  /*14710*/  IADD3 R140, P2, R32, UR6, RZ ;  /* 0x00000006208c7c10 */ /* 0x000fe4000ff5e0ff */
[----:B------:R-:W-:Y:S01]  /*14720*/  IADD3 R141, P4, R36, UR6, RZ ;  /* 0x00000006248d7c10 */ /* 0x000fe2000ff9e0ff */
[----:B------:R3:W-:Y:S01]  /*14730*/  LDGSTS.E.BYPASS.128 [R115+0x20000], [R166.64+-0x800], !PT ;  /* 0x20000800a6737fae */ /* 0x0007e2000f901c4a */
[----:B-1----:R-:W-:-:S02]  /*14740*/  IADD3 R164, P3, R34, UR6, RZ ;  /* 0x0000000622a47c10 */ /* 0x002fc4000ff7e0ff */
[----:B------:R-:W-:Y:S01]  /*14750*/  IADD3 R142, P1, R38, UR6, RZ ;  /* 0x00000006268e7c10 */ /* 0x000fe2000ff3e0ff */
[----:B------:R1:W-:Y:S01]  /*14760*/  LDGSTS.E.BYPASS.128 [R21+0x20000], [R168.64+-0x800], !PT ;  /* 0x20000800a8157fae */ /* 0x0003e2000f901c4a */
[----:B------:R-:W-:Y:S02]  /*14770*/  IADD3 R140, P5, R140, 0x1000, RZ ;  /* 0x000010008c8c7810 */ /* 0x000fe40007fbe0ff */
[----:B------:R-:W-:Y:S01]  /*14780*/  IADD3 R164, P0, R164, 0x1000, RZ ;  /* 0x00001000a4a47810 */ /* 0x000fe20007f1e0ff */
[----:B------:R4:W-:Y:S01]  /*14790*/  LDGSTS.E.BYPASS.128 [R171+0x20000], [R110.64+-0x800], !PT ;  /* 0x200008006eab7fae */ /* 0x0009e2000f901c4a */
[----:B--2---:R-:W-:Y:S02]  /*147a0*/  IADD3.X R109, R33, UR7, RZ, P2, !PT ;  /* 0x00000007216d7c10 */ /* 0x004fe400097fe4ff */
[----:B------:R-:W-:Y:S02]  /*147b0*/  IADD3 R108, P2, R141, 0x1000, RZ ;  /* 0x000010008d6c7810 */ /* 0x000fe40007f5e0ff */
[----:B------:R-:W-:-:S02]  /*147c0*/  IADD3.X R107, R35, UR7, RZ, P3, !PT ;  /* 0x00000007236b7c10 */ /* 0x000fc40009ffe4ff */
[----:B------:R-:W-:Y:S02]  /*147d0*/  IADD3.X R141, RZ, R109, RZ, P5, !PT ;  /* 0x0000006dff8d7210 */ /* 0x000fe40002ffe4ff */
[----:B-1----:R-:W-:Y:S02]  /*147e0*/  IADD3.X R21, R37, UR7, RZ, P4, !PT ;  /* 0x0000000725157c10 */ /* 0x002fe4000a7fe4ff */
[----:B------:R-:W-:Y:S01]  /*147f0*/  IADD3.X R165, RZ, R107, RZ, P0, !PT ;  /* 0x0000006bffa57210 */ /* 0x000fe200007fe4ff */
[----:B------:R1:W-:Y:S01]  /*14800*/  LDGSTS.E.BYPASS.128 [R173+0x20000], [R140.64+-0x800], !PT ;  /* 0x200008008cad7fae */ /* 0x0003e2000f901c4a */
[----:B----4-:R-:W-:Y:S02]  /*14810*/  IADD3 R110, P3, R142, 0x1000, RZ ;  /* 0x000010008e6e7810 */ /* 0x010fe40007f7e0ff */
[----:B------:R-:W-:Y:S01]  /*14820*/  IADD3.X R111, R39, UR7, RZ, P1, !PT ;  /* 0x00000007276f7c10 */ /* 0x000fe20008ffe4ff */
[----:B------:R2:W-:Y:S01]  /*14830*/  LDGSTS.E.BYPASS.128 [R175+0x20000], [R164.64+-0x800], !PT ;  /* 0x20000800a4af7fae */ /* 0x0005e2000f901c4a */
[----:B------:R-:W-:-:S02]  /*14840*/  IADD3.X R109, RZ, R21, RZ, P2, !PT ;  /* 0x00000015ff6d7210 */ /* 0x000fc400017fe4ff */
[----:B------:R-:W-:Y:S02]  /*14850*/  IADD3.X R111, RZ, R111, RZ, P3, !PT ;  /* 0x0000006fff6f7210 */ /* 0x000fe40001ffe4ff */
[----:B---3--:R-:W-:Y:S01]  /*14860*/  IADD3 R166, P2, R40, UR6, RZ ;  /* 0x0000000628a67c10 */ /* 0x008fe2000ff5e0ff */
[----:B------:R3:W-:Y:S01]  /*14870*/  LDGSTS.E.BYPASS.128 [R177+0x20000], [R108.64+-0x800], !PT ;  /* 0x200008006cb17fae */ /* 0x0007e2000f901c4a */
[----:B------:R-:W-:Y:S02]  /*14880*/  IADD3 R168, P3, R42, UR6, RZ ;  /* 0x000000062aa87c10 */ /* 0x000fe4000ff7e0ff */
[----:B------:R-:W-:Y:S01]  /*14890*/  IADD3 R107, P4, R44, UR6, RZ ;  /* 0x000000062c6b7c10 */ /* 0x000fe2000ff9e0ff */
[----:B------:R4:W-:Y:S01]  /*148a0*/  LDGSTS.E.BYPASS.128 [R179+0x20000], [R110.64+-0x800], !PT ;  /* 0x200008006eb37fae */ /* 0x0009e2000f901c4a */
[----:B------:R-:W-:Y:S02]  /*148b0*/  IADD3 R21, P1, R46, UR6, RZ ;  /* 0x000000062e157c10 */ /* 0x000fe4000ff3e0ff */
[----:B------:R-:W-:-:S02]  /*148c0*/  IADD3 R166, P5, R166, 0x1000, RZ ;  /* 0x00001000a6a67810 */ /* 0x000fc40007fbe0ff */
[----:B-1----:R-:W-:Y:S02]  /*148d0*/  IADD3.X R141, R41, UR7, RZ, P2, !PT ;  /* 0x00000007298d7c10 */ /* 0x002fe400097fe4ff */
[----:B------:R-:W-:Y:S02]  /*148e0*/  IADD3 R168, P0, R168, 0x1000, RZ ;  /* 0x00001000a8a87810 */ /* 0x000fe40007f1e0ff */
[----:B------:R-:W-:Y:S02]  /*148f0*/  IADD3 R140, P2, R107, 0x1000, RZ ;  /* 0x000010006b8c7810 */ /* 0x000fe40007f5e0ff */
[----:B------:R-:W-:Y:S02]  /*14900*/  IADD3.X R115, R43, UR7, RZ, P3, !PT ;  /* 0x000000072b737c10 */ /* 0x000fe40009ffe4ff */
[----:B------:R-:W-:Y:S02]  /*14910*/  IADD3.X R107, R45, UR7, RZ, P4, !PT ;  /* 0x000000072d6b7c10 */ /* 0x000fe4000a7fe4ff */
[----:B---3--:R-:W-:-:S02]  /*14920*/  IADD3 R108, P3, R21, 0x1000, RZ ;  /* 0x00001000156c7810 */ /* 0x008fc40007f7e0ff */
[----:B------:R-:W-:Y:S02]  /*14930*/  IADD3.X R21, R47, UR7, RZ, P1, !PT ;  /* 0x000000072f157c10 */ /* 0x000fe40008ffe4ff */
[----:B------:R-:W-:Y:S02]  /*14940*/  IADD3.X R167, RZ, R141, RZ, P5, !PT ;  /* 0x0000008dffa77210 */ /* 0x000fe40002ffe4ff */
[----:B------:R-:W-:Y:S02]  /*14950*/  IADD3.X R169, RZ, R115, RZ, P0, !PT ;  /* 0x00000073ffa97210 */ /* 0x000fe400007fe4ff */
[----:B------:R-:W-:Y:S01]  /*14960*/  IADD3.X R141, RZ, R107, RZ, P2, !PT ;  /* 0x0000006bff8d7210 */ /* 0x000fe200017fe4ff */
[----:B------:R1:W-:Y:S01]  /*14970*/  LDGSTS.E.BYPASS.128 [R181+0x20000], [R166.64+-0x800], !PT ;  /* 0x20000800a6b57fae */ /* 0x0003e2000f901c4a */
[----:B------:R-:W-:Y:S02]  /*14980*/  IADD3.X R109, RZ, R21, RZ, P3, !PT ;  /* 0x00000015ff6d7210 */ /* 0x000fe40001ffe4ff */
[----:B----4-:R-:W-:Y:S01]  /*14990*/  IADD3 R110, P2, R48, UR6, RZ ;  /* 0x00000006306e7c10 */ /* 0x010fe2000ff5e0ff */
[----:B------:R3:W-:Y:S01]  /*149a0*/  LDGSTS.E.BYPASS.128 [R183+0x20000], [R168.64+-0x800], !PT ;  /* 0x20000800a8b77fae */ /* 0x0007e2000f901c4a */
[----:B--2---:R-:W-:-:S02]  /*149b0*/  IADD3 R164, P3, R50, UR6, RZ ;  /* 0x0000000632a47c10 */ /* 0x004fc4000ff7e0ff */
[----:B------:R-:W-:Y:S01]  /*149c0*/  IADD3 R107, P4, R52, UR6, RZ ;  /* 0x00000006346b7c10 */ /* 0x000fe2000ff9e0ff */
[----:B------:R3:W-:Y:S01]  /*149d0*/  LDGSTS.E.BYPASS.128 [R185+0x20000], [R140.64+-0x800], !PT ;  /* 0x200008008cb97fae */ /* 0x0007e2000f901c4a */
[----:B------:R-:W-:Y:S01]  /*149e0*/  IADD3 R21, P1, R54, UR6, RZ ;  /* 0x0000000636157c10 */ /* 0x000fe2000ff3e0ff */
[----:B------:R-:W-:Y:S01]  /*149f0*/  UIADD3 UR6, UP2, UR6, 0x200, URZ ;  /* 0x0000020006067890 */ /* 0x000fe2000ff5e03f */
[----:B------:R-:W-:Y:S01]  /*14a00*/  IADD3 R110, P5, R110, 0x1000, RZ ;  /* 0x000010006e6e7810 */ /* 0x000fe20007fbe0ff */
[----:B------:R2:W-:Y:S01]  /*14a10*/  LDGSTS.E.BYPASS.128 [R187+0x20000], [R108.64+-0x800], !PT ;  /* 0x200008006cbb7fae */ /* 0x0005e2000f901c4a */
[----:B------:R-:W-:Y:S02]  /*14a20*/  IADD3.X R111, R49, UR7, RZ, P2, !PT ;  /* 0x00000007316f7c10 */ /* 0x000fe400097fe4ff */
[----:B------:R-:W-:Y:S02]  /*14a30*/  IADD3 R164, P0, R164, 0x1000, RZ ;  /* 0x00001000a4a47810 */ /* 0x000fe40007f1e0ff */
[----:B-1----:R-:W-:-:S02]  /*14a40*/  IADD3 R166, P2, R107, 0x1000, RZ ;  /* 0x000010006ba67810 */ /* 0x002fc40007f5e0ff */
[----:B------:R-:W-:Y:S02]  /*14a50*/  IADD3.X R115, R51, UR7, RZ, P3, !PT ;  /* 0x0000000733737c10 */ /* 0x000fe40009ffe4ff */
[----:B------:R-:W-:Y:S02]  /*14a60*/  IADD3.X R107, R53, UR7, RZ, P4, !PT ;  /* 0x00000007356b7c10 */ /* 0x000fe4000a7fe4ff */
[----:B------:R-:W-:Y:S02]  /*14a70*/  IADD3.X R111, RZ, R111, RZ, P5, !PT ;  /* 0x0000006fff6f7210 */ /* 0x000fe40002ffe4ff */
[----:B--2---:R-:W-:Y:S02]  /*14a80*/  IADD3 R108, P3, R21, 0x1000, RZ ;  /* 0x00001000156c7810 */ /* 0x004fe40007f7e0ff */
[----:B------:R-:W-:Y:S01]  /*14a90*/  IADD3.X R21, R55, UR7, RZ, P1, !PT ;  /* 0x0000000737157c10 */ /* 0x000fe20008ffe4ff */
[----:B------:R3:W-:Y:S01]  /*14aa0*/  LDGSTS.E.BYPASS.128 [R189+0x20000], [R110.64+-0x800], !PT ;  /* 0x200008006ebd7fae */ /* 0x0007e2000f901c4a */
[----:B------:R-:W-:Y:S01]  /*14ab0*/  IADD3.X R165, RZ, R115, RZ, P0, !PT ;  /* 0x00000073ffa57210 */ /* 0x000fe200007fe4ff */
[----:B------:R-:W-:Y:S01]  /*14ac0*/  UIADD3.X UR7, URZ, UR7, URZ, UP2, !UPT ;  /* 0x000000073f077290 */ /* 0x000fe200097fe43f */
[----:B------:R-:W-:Y:S01]  /*14ad0*/  IADD3.X R167, RZ, R107, RZ, P2, !PT ;  /* 0x0000006bffa77210 */ /* 0x000fe200017fe4ff */
[----:B------:R-:W-:Y:S01]  /*14ae0*/  FFMA R115, R99, R71, R98 ;  /* 0x0000004763737223 */ /* 0x000fe20000000062 */
[----:B------:R-:W-:Y:S01]  /*14af0*/  IADD3.X R109, RZ, R21, RZ, P3, !PT ;  /* 0x00000015ff6d7210 */ /* 0x000fe20001ffe4ff */
[----:B------:R3:W-:Y:S01]  /*14b00*/  LDGSTS.E.BYPASS.128 [R191+0x20000], [R164.64+-0x800], !PT ;  /* 0x20000800a4bf7fae */ /* 0x0007e2000f901c4a */
[----:B------:R-:W-:Y:S01]  /*14b10*/  PLOP3.LUT P0, PT, PT, PT, UP0, 0x80, 0x0 ;  /* 0x000000000000781c */ /* 0x000fe20003f0f008 */
[----:B------:R-:W-:Y:S01]  /*14b20*/  UPLOP3.LUT UP0, UPT, UPT, UPT, UPT, 0x40, 0x0 ;  /* 0x000000000000789c */ /* 0x000fe20003f0e870 */
[----:B------:R-:W-:Y:S01]  /*14b30*/  FFMA R107, R103, R71, R70 ;  /* 0x00000047676b7223 */ /* 0x000fe20000000046 */
[----:B------:R3:W-:Y:S04]  /*14b40*/  LDGSTS.E.BYPASS.128 [R193+0x20000], [R166.64+-0x800], !PT ;  /* 0x20000800a6c17fae */ /* 0x0007e8000f901c4a */
[----:B------:R3:W-:Y:S04]  /*14b50*/  LDGSTS.E.BYPASS.128 [R195+0x20000], [R108.64+-0x800], !PT ;  /* 0x200008006cc37fae */ /* 0x0007e8000f901c4a */
[----:B------:R-:W0:Y:S01]  /*14b60*/  LDGDEPBAR ;  /* 0x00000000000079af */ /* 0x000e220000000000 */
[----:B------:R-:W-:-:S04]  /*14b70*/  DEPBAR.LE SB0, 0x6 ;  /* 0x000081800000791a */ /* 0x000fc80000000000 */
[----:B------:R-:W-:Y:S06]  /*14b80*/  BAR.SYNC 0x0 ;  /* 0x0000000000007b1d */ /* 0x000fec0000000000 */
[----:B---3--:R-:W-:Y:S01]  /*14b90*/  @!P0 CALL.REL.NOINC `(.L_x_0) ;  /* 0x0000001000008944 */ /* 0x008fe20003c00000 */
[----:B------:R-:W-:Y:S05]  /*14ba0*/  BRA `(.L_x_1) ;  /* 0xfffedb8000007947 */ /* 0x000fea000383ffff */
.L_x_0:
[----:B------:R-:W1:Y:S01]  /*14bb0*/  S2R R3, SR_TID.X ;  /* 0x0000000000037919 */ /* 0x000e620000002100 */
[----:B------:R-:W-:Y:S01]  /*14bc0*/  MOV R77, 0x4 ;  /* 0x00000004004d7802 */ /* 0x000fe20000000f00 */
[----:B------:R-:W-:-:S04]  /*14bd0*/  DEPBAR.LE SB0, 0x0 ;  /* 0x000080000000791a */ /* 0x000fc80000000000 */
[----:B------:R-:W-:Y:S01]  /*14be0*/  CS2R R36, SRZ ;  /* 0x0000000000247805 */ /* 0x000fe2000001ff00 */
[----:B------:R-:W-:Y:S01]  /*14bf0*/  CS2R R38, SRZ ;  /* 0x0000000000267805 */ /* 0x000fe2000001ff00 */
[----:B-1----:R-:W-:Y:S02]  /*14c00*/  SHF.R.U32.HI R5, RZ, 0x4, R3 ;  /* 0x00000004ff057819 */ /* 0x002fe40000011603 */
[----:B------:R-:W-:Y:S02]  /*14c10*/  SHF.L.U32 R13, R3, 0x2, RZ ;  /* 0x00000002030d7819 */ /* 0x000fe400000006ff */
[----:B------:R-:W-:Y:S02]  /*14c20*/  SGXT.U32 R5, R5, 0x3 ;  /* 0x000000030505781a */ /* 0x000fe40000000000 */
[----:B------:R-:W-:-:S03]  /*14c30*/  LOP3.LUT R13, R0, 0x3c, R13, 0xf8, !PT ;  /* 0x0000003c000d7812 */ /* 0x000fc600078ef80d */
[----:B------:R-:W-:Y:S01]  /*14c40*/  IMAD R20, R5, 0x110, R20 ;  /* 0x0000011005147824 */ /* 0x000fe200078e0214 */
[----:B------:R-:W-:Y:S01]  /*14c50*/  ISETP.GE.AND P0, PT, R13, 0x80, PT ;  /* 0x000000800d00780c */ /* 0x000fe20003f06270 */
[----:B------:R-:W-:Y:S06]  /*14c60*/  BAR.SYNC 0x0 ;  /* 0x0000000000007b1d */ /* 0x000fec0000000000 */
[----:B------:R-:W-:Y:S01]  /*14c70*/  SHF.L.U32 R0, R20, 0x2, RZ ;  /* 0x0000000214007819 */ /* 0x000fe200000006ff */
[----:B------:R-:W-:Y:S01]  /*14c80*/  STS.128 [R20.X4], R136 ;  /* 0x0000008814007388 */ /* 0x000fe20000004c00 */
[----:B------:R-:W-:-:S03]  /*14c90*/  ISETP.LT.AND P1, PT, R2, c[0x0][0x180], !P0 ;  /* 0x0000600002007a0c */ /* 0x000fc60004721270 */
[----:B------:R-:W-:Y:S01]  /*14ca0*/  IMAD R12, R5, -0x330, R0 ;  /* 0xfffffcd0050c7824 */ /* 0x000fe200078e0200 */
[----:B------:R-:W-:Y:S01]  /*14cb0*/  STS.128 [R20.X4+0x110], R132 ;  /* 0x0001108414007388 */ /* 0x000fe20000004c00 */
[----:B------:R-:W-:-:S03]  /*14cc0*/  IMAD.WIDE R4, R13, R77, c[0x0][0x160] ;  /* 0x000058000d047625 */ /* 0x000fc600078e024d */
[----:B------:R-:W-:Y:S04]  /*14cd0*/  STS.128 [R20.X4+0x220], R128 ;  /* 0x0002208014007388 */ /* 0x000fe80000004c00 */
[----:B------:R-:W-:Y:S01]  /*14ce0*/  STS.128 [R20.X4+0x330], R124 ;  /* 0x0003307c14007388 */ /* 0x000fe20000004c00 */
[C---:B------:R-:W-:Y:S02]  /*14cf0*/  LOP3.LUT R6, R2.reuse, 0x10, RZ, 0xfc, !PT ;  /* 0x0000001002067812 */ /* 0x040fe400078efcff */
[C---:B------:R-:W-:Y:S01]  /*14d00*/  LOP3.LUT R7, R2.reuse, 0x18, RZ, 0xfc, !PT ;  /* 0x0000001802077812 */ /* 0x040fe200078efcff */
[----:B------:R-:W-:Y:S06]  /*14d10*/  BAR.SYNC 0x0 ;  /* 0x0000000000007b1d */ /* 0x000fec0000000000 */
[----:B------:R-:W1:Y:S01]  /*14d20*/  LDS.128 R16, [R12] ;  /* 0x000000000c107984 */ /* 0x000e620000000c00 */
[----:B------:R-:W-:-:S02]  /*14d30*/  LOP3.LUT R8, R2, 0x20, RZ, 0xfc, !PT ;  /* 0x0000002002087812 */ /* 0x000fc400078efcff */
[C---:B------:R-:W-:Y:S01]  /*14d40*/  LOP3.LUT R9, R2.reuse, 0x28, RZ, 0xfc, !PT ;  /* 0x0000002802097812 */ /* 0x040fe200078efcff */
[----:B------:R-:W2:Y:S01]  /*14d50*/  LDS.128 R24, [R12+0x880] ;  /* 0x000880000c187984 */ /* 0x000ea20000000c00 */
[C---:B------:R-:W-:Y:S02]  /*14d60*/  LOP3.LUT R10, R2.reuse, 0x30, RZ, 0xfc, !PT ;  /* 0x00000030020a7812 */ /* 0x040fe400078efcff */
[----:B------:R-:W-:Y:S01]  /*14d70*/  P2R R3, PR, RZ, 0x2 ;  /* 0x00000002ff037803 */ /* 0x000fe20000000000 */
[----:B------:R-:W3:Y:S04]  /*14d80*/  LDS.128 R28, [R12+0x1100] ;  /* 0x001100000c1c7984 */ /* 0x000ee80000000c00 */
[----:B------:R-:W4:Y:S04]  /*14d90*/  LDS.128 R32, [R12+0x1980] ;  /* 0x001980000c207984 */ /* 0x000f280000000c00 */
[----:B------:R-:W-:Y:S06]  /*14da0*/  BAR.SYNC 0x0 ;  /* 0x0000000000007b1d */ /* 0x000fec0000000000 */
[----:B------:R-:W-:Y:S04]  /*14db0*/  STS.128 [R20.X4], R120 ;  /* 0x0000007814007388 */ /* 0x000fe80000004c00 */
[----:B------:R-:W-:Y:S04]  /*14dc0*/  STS.128 [R20.X4+0x110], R116 ;  /* 0x0001107414007388 */ /* 0x000fe80000004c00 */
[----:B------:R-:W-:Y:S04]  /*14dd0*/  STS.128 [R20.X4+0x220], R112 ;  /* 0x0002207014007388 */ /* 0x000fe80000004c00 */
[----:B------:R-:W-:Y:S04]  /*14de0*/  STS.128 [R20.X4+0x330], R104 ;  /* 0x0003306814007388 */ /* 0x000fe80000004c00 */
[----:B------:R-:W-:Y:S06]  /*14df0*/  BAR.SYNC 0x0 ;  /* 0x0000000000007b1d */ /* 0x000fec0000000000 */
[----:B------:R5:W1:Y:S01]  /*14e00*/  @P1 LDG.E.EL.128 R36, [R4.64] ;  /* 0x0000000a04241981 */ /* 0x000a62000c2e1d00 */
[----:B------:R-:W-:Y:S01]  /*14e10*/  LOP3.LUT R0, R2, 0x8, RZ, 0xfc, !PT ;  /* 0x0000000802007812 */ /* 0x000fe200078efcff */
[----:B------:R-:W-:Y:S01]  /*14e20*/  CS2R R44, SRZ ;  /* 0x00000000002c7805 */ /* 0x000fe2000001ff00 */
[----:B------:R-:W-:Y:S01]  /*14e30*/  ISETP.LT.AND P5, PT, R6, c[0x0][0x180], !P0 ;  /* 0x0000600006007a0c */ /* 0x000fe200047a1270 */
        /* <DEDUP_REMOVED lines=11> */
[----:B------:R-:W-:Y:S01]  /*14ef0*/  LOP3.LUT R11, R2, 0x38, RZ, 0xfc, !PT ;  /* 0x00000038020b7812 */ /* 0x000fe200078efcff */
[----:B------:R-:W-:Y:S01]  /*14f00*/  CS2R R58, SRZ ;  /* 0x00000000003a7805 */ /* 0x000fe2000001ff00 */
[----:B------:R-:W-:Y:S01]  /*14f10*/  CS2R R60, SRZ ;  /* 0x00000000003c7805 */ /* 0x000fe2000001ff00 */
[----:B------:R-:W-:Y:S01]  /*14f20*/  CS2R R62, SRZ ;  /* 0x00000000003e7805 */ /* 0x000fe2000001ff00 */
[----:B------:R-:W-:Y:S01]  /*14f30*/  CS2R R64, SRZ ;  /* 0x0000000000407805 */ /* 0x000fe2000001ff00 */
[----:B------:R-:W-:Y:S01]  /*14f40*/  CS2R R66, SRZ ;  /* 0x0000000000427805 */ /* 0x000fe2000001ff00 */
[----:B------:R5:W2:Y:S01]  /*14f50*/  @P6 LDG.E.EL.128 R44, [R4.64] ;  /* 0x0000000a042c6981 */ /* 0x000aa2000c2e1d00 */
[----:B------:R-:W-:Y:S01]  /*14f60*/  ISETP.LT.AND P0, PT, R11, c[0x0][0x180], !P0 ;  /* 0x000060000b007a0c */ /* 0x000fe20004701270 */
[----:B------:R-:W-:Y:S01]  /*14f70*/  CS2R R68, SRZ ;  /* 0x0000000000447805 */ /* 0x000fe2000001ff00 */
[----:B------:R-:W-:Y:S01]  /*14f80*/  CS2R R70, SRZ ;  /* 0x0000000000467805 */ /* 0x000fe2000001ff00 */
[----:B------:R5:W3:Y:S01]  /*14f90*/  @P5 LDG.E.EL.128 R48, [R4.64] ;  /* 0x0000000a04305981 */ /* 0x000ae2000c2e1d00 */
[----:B------:R-:W-:-:S02]  /*14fa0*/  P2R R14, PR, RZ, 0x40 ;  /* 0x00000040ff0e7803 */ /* 0x000fc40000000000 */
[----:B------:R-:W-:Y:S01]  /*14fb0*/  ISETP.NE.AND P6, PT, R3, RZ, PT ;  /* 0x000000ff0300720c */ /* 0x000fe20003fc5270 */
[----:B------:R5:W4:Y:S04]  /*14fc0*/  @P4 LDG.E.EL.128 R52, [R4.64] ;  /* 0x0000000a04344981 */ /* 0x000b28000c2e1d00 */
[----:B------:R5:W4:Y:S04]  /*14fd0*/  @P3 LDG.E.EL.128 R56, [R4.64] ;  /* 0x0000000a04383981 */ /* 0x000b28000c2e1d00 */
[----:B------:R5:W4:Y:S04]  /*14fe0*/  @P2 LDG.E.EL.128 R60, [R4.64] ;  /* 0x0000000a043c2981 */ /* 0x000b28000c2e1d00 */
[----:B------:R5:W4:Y:S04]  /*14ff0*/  @P1 LDG.E.EL.128 R64, [R4.64] ;  /* 0x0000000a04401981 */ /* 0x000b28000c2e1d00 */
[----:B------:R5:W4:Y:S04]  /*15000*/  @P0 LDG.E.EL.128 R68, [R4.64] ;  /* 0x0000000a04440981 */ /* 0x000b28000c2e1d00 */
[----:B------:R-:W1:Y:S04]  /*15010*/  LDS.128 R20, [R12+0x880] ;  /* 0x000880000c147984 */ /* 0x000e680000000c00 */
[----:B------:R-:W-:Y:S01]  /*15020*/  LDS.128 R40, [R12+0x1980] ;  /* 0x001980000c287984 */ /* 0x000fe20000000c00 */
[----:B------:R-:W-:-:S05]  /*15030*/  LEA R2, R2, R13, 0x7 ;  /* 0x0000000d02027211 */ /* 0x000fca00078e38ff */
[----:B------:R-:W-:Y:S01]  /*15040*/  IMAD.WIDE R2, R2, R77, c[0x0][0x178] ;  /* 0x00005e0002027625 */ /* 0x000fe200078e024d */
[-C--:B------:R-:W-:Y:S02]  /*15050*/  LEA R0, R0, R13.reuse, 0x7 ;  /* 0x0000000d00007211 */ /* 0x080fe400078e38ff */
[-C--:B-----5:R-:W-:Y:S02]  /*15060*/  LEA R4, R6, R13.reuse, 0x7 ;  /* 0x0000000d06047211 */ /* 0x0a0fe400078e38ff */
[-C--:B------:R-:W-:Y:S02]  /*15070*/  LEA R7, R7, R13.reuse, 0x7 ;  /* 0x0000000d07077211 */ /* 0x080fe400078e38ff */
[----:B------:R-:W-:Y:S01]  /*15080*/  LEA R8, R8, R13, 0x7 ;  /* 0x0000000d08087211 */ /* 0x000fe200078e38ff */
[----:B------:R-:W-:Y:S01]  /*15090*/  IMAD.WIDE R4, R4, R77, c[0x0][0x178] ;  /* 0x00005e0004047625 */ /* 0x000fe200078e024d */
[----:B------:R-:W-:-:S03]  /*150a0*/  LEA R15, R10, R13, 0x7 ;  /* 0x0000000d0a0f7211 */ /* 0x000fc600078e38ff */
[----:B------:R-:W-:Y:S01]  /*150b0*/  IMAD.WIDE R6, R7, R77, c[0x0][0x178] ;  /* 0x00005e0007067625 */ /* 0x000fe200078e024d */
[----:B-1----:R-:W-:Y:S01]  /*150c0*/  FADD R72, R16, R36 ;  /* 0x0000002410487221 */ /* 0x002fe20000000000 */
[----:B------:R-:W-:Y:S01]  /*150d0*/  FADD R73, R17, R37 ;  /* 0x0000002511497221 */ /* 0x000fe20000000000 */
[----:B------:R-:W-:Y:S01]  /*150e0*/  FADD R74, R18, R38 ;  /* 0x00000026124a7221 */ /* 0x000fe20000000000 */
[----:B------:R-:W-:Y:S02]  /*150f0*/  FADD R75, R19, R39 ;  /* 0x00000027134b7221 */ /* 0x000fe40000000000 */
[----:B------:R-:W1:Y:S04]  /*15100*/  LDS.128 R16, [R12] ;  /* 0x000000000c107984 */ /* 0x000e680000000c00 */
[----:B------:R-:W5:Y:S04]  /*15110*/  LDS.128 R36, [R12+0x1100] ;  /* 0x001100000c247984 */ /* 0x000f680000000c00 */
[----:B------:R4:W-:Y:S01]  /*15120*/  @P6 STG.E.128 [R2.64], R72 ;  /* 0x0000004802006986 */ /* 0x0009e2000c101d0a */
[----:B------:R-:W-:-:S02]  /*15130*/  ISETP.NE.AND P6, PT, R14, RZ, PT ;  /* 0x000000ff0e00720c */ /* 0x000fc40003fc5270 */
[----:B------:R-:W-:Y:S01]  /*15140*/  LEA R14, R9, R13, 0x7 ;  /* 0x0000000d090e7211 */ /* 0x000fe200078e38ff */
[-C--:B------:R-:W-:Y:S01]  /*15150*/  IMAD.WIDE R8, R8, R77.reuse, c[0x0][0x178] ;  /* 0x00005e0008087625 */ /* 0x080fe200078e024d */
[----:B--2---:R-:W-:Y:S01]  /*15160*/  FADD R24, R24, R44 ;  /* 0x0000002c18187221 */ /* 0x004fe20000000000 */
[----:B------:R-:W-:Y:S01]  /*15170*/  FADD R25, R25, R45 ;  /* 0x0000002d19197221 */ /* 0x000fe20000000000 */
[----:B------:R-:W-:Y:S01]  /*15180*/  FADD R26, R26, R46 ;  /* 0x0000002e1a1a7221 */ /* 0x000fe20000000000 */
[----:B------:R-:W-:Y:S01]  /*15190*/  FADD R27, R27, R47 ;  /* 0x0000002f1b1b7221 */ /* 0x000fe20000000000 */
[----:B---3--:R-:W-:Y:S01]  /*151a0*/  FADD R28, R28, R48 ;  /* 0x000000301c1c7221 */ /* 0x008fe20000000000 */
[----:B------:R-:W-:Y:S01]  /*151b0*/  FADD R29, R29, R49 ;  /* 0x000000311d1d7221 */ /* 0x000fe20000000000 */
[----:B------:R-:W-:Y:S01]  /*151c0*/  FADD R30, R30, R50 ;  /* 0x000000321e1e7221 */ /* 0x000fe20000000000 */
[----:B------:R-:W-:Y:S01]  /*151d0*/  FADD R31, R31, R51 ;  /* 0x000000331f1f7221 */ /* 0x000fe20000000000 */
[----:B----4-:R-:W-:Y:S01]  /*151e0*/  FADD R32, R32, R52 ;  /* 0x0000003420207221 */ /* 0x010fe20000000000 */
[----:B------:R-:W-:Y:S01]  /*151f0*/  IMAD.WIDE R2, R0, R77, c[0x0][0x178] ;  /* 0x00005e0000027625 */ /* 0x000fe200078e024d */
[----:B------:R-:W-:Y:S01]  /*15200*/  FADD R33, R33, R53 ;  /* 0x0000003521217221 */ /* 0x000fe20000000000 */
[----:B------:R-:W-:Y:S01]  /*15210*/  FADD R34, R34, R54 ;  /* 0x0000003622227221 */ /* 0x000fe20000000000 */
[----:B------:R-:W-:Y:S01]  /*15220*/  FADD R35, R35, R55 ;  /* 0x0000003723237221 */ /* 0x000fe20000000000 */
[----:B------:R-:W-:Y:S01]  /*15230*/  LEA R72, R11, R13, 0x7 ;  /* 0x0000000d0b487211 */ /* 0x000fe200078e38ff */
[-C--:B------:R-:W-:Y:S01]  /*15240*/  IMAD.WIDE R10, R14, R77.reuse, c[0x0][0x178] ;  /* 0x00005e000e0a7625 */ /* 0x080fe200078e024d */
[----:B------:R-:W-:Y:S01]  /*15250*/  FADD R20, R20, R60 ;  /* 0x0000003c14147221 */ /* 0x000fe20000000000 */
[----:B------:R-:W-:Y:S01]  /*15260*/  FADD R21, R21, R61 ;  /* 0x0000003d15157221 */ /* 0x000fe20000000000 */
[----:B------:R-:W-:Y:S01]  /*15270*/  FADD R22, R22, R62 ;  /* 0x0000003e16167221 */ /* 0x000fe20000000000 */
[----:B------:R-:W-:Y:S01]  /*15280*/  FADD R23, R23, R63 ;  /* 0x0000003f17177221 */ /* 0x000fe20000000000 */
[----:B------:R2:W-:Y:S01]  /*15290*/  @P6 STG.E.128 [R2.64], R24 ;  /* 0x0000001802006986 */ /* 0x0005e2000c101d0a */
[----:B------:R-:W-:Y:S01]  /*152a0*/  IMAD.WIDE R12, R15, R77, c[0x0][0x178] ;  /* 0x00005e000f0c7625 */ /* 0x000fe200078e024d */
[----:B-1----:R-:W-:Y:S01]  /*152b0*/  FADD R16, R16, R56 ;  /* 0x0000003810107221 */ /* 0x002fe20000000000 */
[----:B------:R-:W-:Y:S01]  /*152c0*/  FADD R17, R17, R57 ;  /* 0x0000003911117221 */ /* 0x000fe20000000000 */
[----:B------:R-:W-:Y:S01]  /*152d0*/  FADD R18, R18, R58 ;  /* 0x0000003a12127221 */ /* 0x000fe20000000000 */
[----:B------:R-:W-:Y:S01]  /*152e0*/  FADD R19, R19, R59 ;  /* 0x0000003b13137221 */ /* 0x000fe20000000000 */
[----:B-----5:R-:W-:Y:S01]  /*152f0*/  FADD R36, R36, R64 ;  /* 0x0000004024247221 */ /* 0x020fe20000000000 */
[----:B------:R-:W-:Y:S01]  /*15300*/  FADD R37, R37, R65 ;  /* 0x0000004125257221 */ /* 0x000fe20000000000 */
[----:B------:R-:W-:Y:S01]  /*15310*/  FADD R38, R38, R66 ;  /* 0x0000004226267221 */ /* 0x000fe20000000000 */
[----:B------:R-:W-:Y:S01]  /*15320*/  FADD R39, R39, R67 ;  /* 0x0000004327277221 */ /* 0x000fe20000000000 */
[----:B------:R1:W-:Y:S04]  /*15330*/  @P5 STG.E.128 [R4.64], R28 ;  /* 0x0000001c04005986 */ /* 0x0003e8000c101d0a */
[----:B------:R1:W-:Y:S04]  /*15340*/  @P4 STG.E.128 [R6.64], R32 ;  /* 0x0000002006004986 */ /* 0x0003e8000c101d0a */
[----:B------:R1:W-:Y:S04]  /*15350*/  @P3 STG.E.128 [R8.64], R16 ;  /* 0x0000001008003986 */ /* 0x0003e8000c101d0a */
[----:B------:R1:W-:Y:S01]  /*15360*/  @P2 STG.E.128 [R10.64], R20 ;  /* 0x000000140a002986 */ /* 0x0003e2000c101d0a */
[----:B------:R-:W-:-:S03]  /*15370*/  FADD R40, R40, R68 ;  /* 0x0000004428287221 */ /* 0x000fc60000000000 */
[----:B------:R1:W-:Y:S01]  /*15380*/  @P1 STG.E.128 [R12.64], R36 ;  /* 0x000000240c001986 */ /* 0x0003e2000c101d0a */
[----:B------:R-:W-:Y:S01]  /*15390*/  FADD R41, R41, R69 ;  /* 0x0000004529297221 */ /* 0x000fe20000000000 */
[----:B------:R-:W-:Y:S01]  /*153a0*/  FADD R42, R42, R70 ;  /* 0x000000462a2a7221 */ /* 0x000fe20000000000 */
[----:B------:R-:W-:Y:S01]  /*153b0*/  FADD R43, R43, R71 ;  /* 0x000000472b2b7221 */ /* 0x000fe20000000000 */
[----:B--2---:R-:W-:Y:S01]  /*153c0*/  IMAD.WIDE R2, R72, R77, c[0x0][0x178] ;  /* 0x00005e0048027625 */ /* 0x004fe200078e024d */
[----:B------:R-:W-:Y:S06]  /*153d0*/  @!P0 EXIT ;  /* 0x000000000000894d */ /* 0x000fec0003800000 */
[----:B------:R-:W-:Y:S01]  /*153e0*/  STG.E.128 [R2.64], R40 ;  /* 0x0000002802007986 */ /* 0x000fe2000c101d0a */
[----:B------:R-:W-:Y:S05]  /*153f0*/  EXIT ;  /* 0x000000000000794d */ /* 0x000fea0003800000 */
.L_x_2:
[----:B------:R-:W-:-:S00]  /*15400*/  BRA `(.L_x_2) ;  /* 0xfffffff000007947 */ /* 0x000fc0000383ffff */
[----:B------:R-:W-:-:S00]  /*15410*/  NOP ;  /* 0x0000000000007918 */ /* 0x000fc00000000000 */
        /* <DEDUP_REMOVED lines=14> */
.L_x_3:


//--------------------- .nv.shared.triton_mm      --------------------------
	.section	.nv.shared.triton_mm,"aw",@nobits
	.align	16
